//
// Generated by NVIDIA NVVM Compiler
//
// Compiler Build ID: CL-36424714
// Cuda compilation tools, release 13.0, V13.0.88
// Based on NVVM 20.0.0
//

.version 9.0
.target sm_100
.address_size 64

	// .globl	_Z7mysgemmiiiPKfS0_Pf
// _ZZ7mysgemmiiiPKfS0_PfE4ds_A has been demoted
// _ZZ7mysgemmiiiPKfS0_PfE4ds_B has been demoted

.visible .entry _Z7mysgemmiiiPKfS0_Pf(
	.param .u32 _Z7mysgemmiiiPKfS0_Pf_param_0,
	.param .u32 _Z7mysgemmiiiPKfS0_Pf_param_1,
	.param .u32 _Z7mysgemmiiiPKfS0_Pf_param_2,
	.param .u64 .ptr .align 1 _Z7mysgemmiiiPKfS0_Pf_param_3,
	.param .u64 .ptr .align 1 _Z7mysgemmiiiPKfS0_Pf_param_4,
	.param .u64 .ptr .align 1 _Z7mysgemmiiiPKfS0_Pf_param_5
)
{
	.reg .pred 	%p<32>;
	.reg .b32 	%r<65>;
	.reg .b32 	%f<109>;
	.reg .b64 	%rd<21>;
	// demoted variable
	.shared .align 4 .b8 _ZZ7mysgemmiiiPKfS0_PfE4ds_A[256];
	// demoted variable
	.shared .align 4 .b8 _ZZ7mysgemmiiiPKfS0_PfE4ds_B[256];
	ld.param.u32 	%r32, [_Z7mysgemmiiiPKfS0_Pf_param_0];
	ld.param.u32 	%r33, [_Z7mysgemmiiiPKfS0_Pf_param_1];
	ld.param.u32 	%r34, [_Z7mysgemmiiiPKfS0_Pf_param_2];
	ld.param.u64 	%rd5, [_Z7mysgemmiiiPKfS0_Pf_param_3];
	ld.param.u64 	%rd6, [_Z7mysgemmiiiPKfS0_Pf_param_4];
	ld.param.u64 	%rd4, [_Z7mysgemmiiiPKfS0_Pf_param_5];
	cvta.to.global.u64 	%rd1, %rd6;
	cvta.to.global.u64 	%rd2, %rd5;
	mov.u32 	%r35, %ctaid.x;
	mov.u32 	%r36, %ctaid.y;
	mov.u32 	%r1, %tid.x;
	mov.u32 	%r2, %tid.y;
	mov.u32 	%r37, %ntid.y;
	mad.lo.s32 	%r3, %r36, %r37, %r2;
	mov.u32 	%r38, %ntid.x;
	mad.lo.s32 	%r4, %r35, %r38, %r1;
	setp.lt.s32 	%p2, %r34, -6;
	@%p2 bra 	$L__BB0_30;
	add.s32 	%r40, %r34, -1;
	shr.s32 	%r41, %r40, 31;
	shr.u32 	%r42, %r41, 29;
	add.s32 	%r43, %r40, %r42;
	shr.s32 	%r5, %r43, 3;
	cvta.to.global.u64 	%rd7, %rd4;
	setp.lt.s32 	%p3, %r3, %r32;
	shl.b32 	%r44, %r2, 5;
	mov.u32 	%r45, _ZZ7mysgemmiiiPKfS0_PfE4ds_A;
	add.s32 	%r6, %r45, %r44;
	shl.b32 	%r46, %r1, 2;
	add.s32 	%r7, %r6, %r46;
	mul.lo.s32 	%r8, %r34, %r3;
	setp.lt.s32 	%p4, %r4, %r33;
	mov.u32 	%r47, _ZZ7mysgemmiiiPKfS0_PfE4ds_B;
	add.s32 	%r10, %r47, %r46;
	add.s32 	%r9, %r10, %r44;
	and.pred  	%p1, %p3, %p4;
	mad.lo.s32 	%r48, %r33, %r3, %r4;
	mul.wide.s32 	%rd8, %r48, 4;
	add.s64 	%rd3, %rd7, %rd8;
	setp.lt.s32 	%p5, %r34, 9;
	mov.f32 	%f101, 0f00000000;
	mov.b32 	%r64, 0;
	@%p5 bra 	$L__BB0_21;
	add.s32 	%r11, %r5, 1;
	and.b32  	%r49, %r11, 2147483646;
	neg.s32 	%r63, %r49;
	add.s32 	%r50, %r2, 8;
	mad.lo.s32 	%r61, %r33, %r50, %r4;
	mad.lo.s32 	%r60, %r2, %r33, %r4;
	add.s32 	%r59, %r1, %r8;
	mov.f32 	%f101, 0f00000000;
	not.pred 	%p12, %p1;
	mov.u32 	%r58, %r1;
	mov.u32 	%r62, %r2;
$L__BB0_3:
	setp.ge.s32 	%p6, %r3, %r32;
	setp.ge.s32 	%p7, %r58, %r34;
	mov.f32 	%f99, 0f00000000;
	or.pred  	%p8, %p7, %p6;
	@%p8 bra 	$L__BB0_5;
	mul.wide.s32 	%rd9, %r59, 4;
	add.s64 	%rd10, %rd2, %rd9;
	ld.global.f32 	%f99, [%rd10];
$L__BB0_5:
	setp.ge.s32 	%p9, %r4, %r33;
	st.shared.f32 	[%r7], %f99;
	setp.ge.s32 	%p10, %r62, %r34;
	mov.f32 	%f100, 0f00000000;
	or.pred  	%p11, %p9, %p10;
	@%p11 bra 	$L__BB0_7;
	mul.wide.s32 	%rd11, %r60, 4;
	add.s64 	%rd12, %rd1, %rd11;
	ld.global.f32 	%f100, [%rd12];
$L__BB0_7:
	st.shared.f32 	[%r9], %f100;
	bar.sync 	0;
	@%p12 bra 	$L__BB0_9;
	ld.shared.f32 	%f25, [%r6];
	ld.shared.f32 	%f26, [%r10];
	fma.rn.f32 	%f27, %f25, %f26, %f101;
	ld.shared.f32 	%f28, [%r6+4];
	ld.shared.f32 	%f29, [%r10+32];
	fma.rn.f32 	%f30, %f28, %f29, %f27;
	ld.shared.f32 	%f31, [%r6+8];
	ld.shared.f32 	%f32, [%r10+64];
	fma.rn.f32 	%f33, %f31, %f32, %f30;
	ld.shared.f32 	%f34, [%r6+12];
	ld.shared.f32 	%f35, [%r10+96];
	fma.rn.f32 	%f36, %f34, %f35, %f33;
	ld.shared.f32 	%f37, [%r6+16];
	ld.shared.f32 	%f38, [%r10+128];
	fma.rn.f32 	%f39, %f37, %f38, %f36;
	ld.shared.f32 	%f40, [%r6+20];
	ld.shared.f32 	%f41, [%r10+160];
	fma.rn.f32 	%f42, %f40, %f41, %f39;
	ld.shared.f32 	%f43, [%r6+24];
	ld.shared.f32 	%f44, [%r10+192];
	fma.rn.f32 	%f45, %f43, %f44, %f42;
	ld.shared.f32 	%f46, [%r6+28];
	ld.shared.f32 	%f47, [%r10+224];
	fma.rn.f32 	%f101, %f46, %f47, %f45;
$L__BB0_9:
	bar.sync 	0;
	@%p12 bra 	$L__BB0_11;
	st.global.f32 	[%rd3], %f101;
$L__BB0_11:
	add.s32 	%r51, %r58, 8;
	setp.ge.s32 	%p15, %r51, %r34;
	mov.f32 	%f102, 0f00000000;
	or.pred  	%p16, %p15, %p6;
	@%p16 bra 	$L__BB0_13;
	mul.wide.s32 	%rd13, %r59, 4;
	add.s64 	%rd14, %rd2, %rd13;
	ld.global.f32 	%f102, [%rd14+32];
$L__BB0_13:
	st.shared.f32 	[%r7], %f102;
	add.s32 	%r52, %r62, 8;
	setp.ge.s32 	%p18, %r52, %r34;
	mov.f32 	%f103, 0f00000000;
	or.pred  	%p19, %p9, %p18;
	@%p19 bra 	$L__BB0_15;
	mul.wide.s32 	%rd15, %r61, 4;
	add.s64 	%rd16, %rd1, %rd15;
	ld.global.f32 	%f103, [%rd16];
$L__BB0_15:
	st.shared.f32 	[%r9], %f103;
	bar.sync 	0;
	@%p12 bra 	$L__BB0_17;
	ld.shared.f32 	%f50, [%r6];
	ld.shared.f32 	%f51, [%r10];
	fma.rn.f32 	%f52, %f50, %f51, %f101;
	ld.shared.f32 	%f53, [%r6+4];
	ld.shared.f32 	%f54, [%r10+32];
	fma.rn.f32 	%f55, %f53, %f54, %f52;
	ld.shared.f32 	%f56, [%r6+8];
	ld.shared.f32 	%f57, [%r10+64];
	fma.rn.f32 	%f58, %f56, %f57, %f55;
	ld.shared.f32 	%f59, [%r6+12];
	ld.shared.f32 	%f60, [%r10+96];
	fma.rn.f32 	%f61, %f59, %f60, %f58;
	ld.shared.f32 	%f62, [%r6+16];
	ld.shared.f32 	%f63, [%r10+128];
	fma.rn.f32 	%f64, %f62, %f63, %f61;
	ld.shared.f32 	%f65, [%r6+20];
	ld.shared.f32 	%f66, [%r10+160];
	fma.rn.f32 	%f67, %f65, %f66, %f64;
	ld.shared.f32 	%f68, [%r6+24];
	ld.shared.f32 	%f69, [%r10+192];
	fma.rn.f32 	%f70, %f68, %f69, %f67;
	ld.shared.f32 	%f71, [%r6+28];
	ld.shared.f32 	%f72, [%r10+224];
	fma.rn.f32 	%f101, %f71, %f72, %f70;
$L__BB0_17:
	bar.sync 	0;
	@%p12 bra 	$L__BB0_19;
	st.global.f32 	[%rd3], %f101;
$L__BB0_19:
	add.s32 	%r63, %r63, 2;
	add.s32 	%r62, %r62, 16;
	shl.b32 	%r53, %r33, 4;
	add.s32 	%r61, %r61, %r53;
	add.s32 	%r60, %r60, %r53;
	add.s32 	%r59, %r59, 16;
	add.s32 	%r58, %r58, 16;
	setp.ne.s32 	%p22, %r63, 0;
	@%p22 bra 	$L__BB0_3;
	shl.b32 	%r54, %r11, 3;
	and.b32  	%r64, %r54, -16;
$L__BB0_21:
	and.b32  	%r55, %r5, 1;
	setp.eq.b32 	%p23, %r55, 1;
	@%p23 bra 	$L__BB0_30;
	setp.ge.s32 	%p24, %r3, %r32;
	add.s32 	%r30, %r64, %r1;
	setp.ge.s32 	%p25, %r30, %r34;
	mov.f32 	%f106, 0f00000000;
	or.pred  	%p26, %p25, %p24;
	@%p26 bra 	$L__BB0_24;
	add.s32 	%r56, %r30, %r8;
	mul.wide.s32 	%rd17, %r56, 4;
	add.s64 	%rd18, %rd2, %rd17;
	ld.global.f32 	%f106, [%rd18];
$L__BB0_24:
	setp.ge.s32 	%p27, %r4, %r33;
	st.shared.f32 	[%r7], %f106;
	add.s32 	%r31, %r64, %r2;
	setp.ge.s32 	%p28, %r31, %r34;
	mov.f32 	%f107, 0f00000000;
	or.pred  	%p29, %p27, %p28;
	@%p29 bra 	$L__BB0_26;
	mad.lo.s32 	%r57, %r31, %r33, %r4;
	mul.wide.s32 	%rd19, %r57, 4;
	add.s64 	%rd20, %rd1, %rd19;
	ld.global.f32 	%f107, [%rd20];
$L__BB0_26:
	st.shared.f32 	[%r9], %f107;
	bar.sync 	0;
	not.pred 	%p30, %p1;
	@%p30 bra 	$L__BB0_28;
	ld.shared.f32 	%f75, [%r6];
	ld.shared.f32 	%f76, [%r10];
	fma.rn.f32 	%f77, %f75, %f76, %f101;
	ld.shared.f32 	%f78, [%r6+4];
	ld.shared.f32 	%f79, [%r10+32];
	fma.rn.f32 	%f80, %f78, %f79, %f77;
	ld.shared.f32 	%f81, [%r6+8];
	ld.shared.f32 	%f82, [%r10+64];
	fma.rn.f32 	%f83, %f81, %f82, %f80;
	ld.shared.f32 	%f84, [%r6+12];
	ld.shared.f32 	%f85, [%r10+96];
	fma.rn.f32 	%f86, %f84, %f85, %f83;
	ld.shared.f32 	%f87, [%r6+16];
	ld.shared.f32 	%f88, [%r10+128];
	fma.rn.f32 	%f89, %f87, %f88, %f86;
	ld.shared.f32 	%f90, [%r6+20];
	ld.shared.f32 	%f91, [%r10+160];
	fma.rn.f32 	%f92, %f90, %f91, %f89;
	ld.shared.f32 	%f93, [%r6+24];
	ld.shared.f32 	%f94, [%r10+192];
	fma.rn.f32 	%f95, %f93, %f94, %f92;
	ld.shared.f32 	%f96, [%r6+28];
	ld.shared.f32 	%f97, [%r10+224];
	fma.rn.f32 	%f101, %f96, %f97, %f95;
$L__BB0_28:
	bar.sync 	0;
	@%p30 bra 	$L__BB0_30;
	st.global.f32 	[%rd3], %f101;
$L__BB0_30:
	ret;

}
	// .globl	_Z14sigmoid_kernelPKfPfi
.visible .entry _Z14sigmoid_kernelPKfPfi(
	.param .u64 .ptr .align 1 _Z14sigmoid_kernelPKfPfi_param_0,
	.param .u64 .ptr .align 1 _Z14sigmoid_kernelPKfPfi_param_1,
	.param .u32 _Z14sigmoid_kernelPKfPfi_param_2
)
{
	.reg .pred 	%p<7>;
	.reg .b32 	%r<41>;
	.reg .b32 	%f<65>;
	.reg .b64 	%rd<18>;
	.reg .b64 	%fd<16>;

	ld.param.u64 	%rd3, [_Z14sigmoid_kernelPKfPfi_param_0];
	ld.param.u64 	%rd4, [_Z14sigmoid_kernelPKfPfi_param_1];
	ld.param.u32 	%r12, [_Z14sigmoid_kernelPKfPfi_param_2];
	cvta.to.global.u64 	%rd1, %rd4;
	cvta.to.global.u64 	%rd2, %rd3;
	mov.u32 	%r13, %nctaid.x;
	mov.u32 	%r14, %ntid.x;
	mul.lo.s32 	%r1, %r13, %r14;
	mov.u32 	%r15, %ctaid.x;
	mov.u32 	%r16, %tid.x;
	mad.lo.s32 	%r39, %r14, %r15, %r16;
	setp.ge.s32 	%p1, %r39, %r12;
	@%p1 bra 	$L__BB1_7;
	add.s32 	%r17, %r39, %r1;
	max.s32 	%r18, %r12, %r17;
	setp.lt.s32 	%p2, %r17, %r12;
	selp.u32 	%r19, 1, 0, %p2;
	add.s32 	%r20, %r17, %r19;
	sub.s32 	%r21, %r18, %r20;
	div.u32 	%r22, %r21, %r1;
	add.s32 	%r3, %r22, %r19;
	and.b32  	%r23, %r3, 3;
	setp.eq.s32 	%p3, %r23, 3;
	@%p3 bra 	$L__BB1_4;
	add.s32 	%r24, %r3, 1;
	and.b32  	%r25, %r24, 3;
	neg.s32 	%r37, %r25;
$L__BB1_3:
	.pragma "nounroll";
	mul.wide.s32 	%rd5, %r39, 4;
	add.s64 	%rd6, %rd1, %rd5;
	add.s64 	%rd7, %rd2, %rd5;
	ld.global.f32 	%f1, [%rd7];
	fma.rn.f32 	%f2, %f1, 0fBBBB989D, 0f3F000000;
	cvt.sat.f32.f32 	%f3, %f2;
	mov.f32 	%f4, 0f4B400001;
	mov.f32 	%f5, 0f437C0000;
	fma.rm.f32 	%f6, %f3, %f5, %f4;
	add.f32 	%f7, %f6, 0fCB40007F;
	neg.f32 	%f8, %f7;
	fma.rn.f32 	%f9, %f1, 0fBFB8AA3B, %f8;
	fma.rn.f32 	%f10, %f1, 0fB2A57060, %f9;
	mov.b32 	%r26, %f6;
	shl.b32 	%r27, %r26, 23;
	mov.b32 	%f11, %r27;
	ex2.approx.ftz.f32 	%f12, %f10;
	mul.f32 	%f13, %f12, %f11;
	cvt.f64.f32 	%fd1, %f13;
	add.f64 	%fd2, %fd1, 0d3FF0000000000000;
	rcp.rn.f64 	%fd3, %fd2;
	cvt.rn.f32.f64 	%f14, %fd3;
	st.global.f32 	[%rd6], %f14;
	add.s32 	%r39, %r39, %r1;
	add.s32 	%r37, %r37, 1;
	setp.ne.s32 	%p4, %r37, 0;
	@%p4 bra 	$L__BB1_3;
$L__BB1_4:
	setp.lt.u32 	%p5, %r3, 3;
	@%p5 bra 	$L__BB1_7;
	mul.wide.s32 	%rd11, %r1, 4;
	shl.b32 	%r36, %r1, 2;
$L__BB1_6:
	mul.wide.s32 	%rd8, %r39, 4;
	add.s64 	%rd9, %rd2, %rd8;
	ld.global.f32 	%f15, [%rd9];
	fma.rn.f32 	%f16, %f15, 0fBBBB989D, 0f3F000000;
	cvt.sat.f32.f32 	%f17, %f16;
	mov.f32 	%f18, 0f4B400001;
	mov.f32 	%f19, 0f437C0000;
	fma.rm.f32 	%f20, %f17, %f19, %f18;
	add.f32 	%f21, %f20, 0fCB40007F;
	neg.f32 	%f22, %f21;
	fma.rn.f32 	%f23, %f15, 0fBFB8AA3B, %f22;
	fma.rn.f32 	%f24, %f15, 0fB2A57060, %f23;
	mov.b32 	%r28, %f20;
	shl.b32 	%r29, %r28, 23;
	mov.b32 	%f25, %r29;
	ex2.approx.ftz.f32 	%f26, %f24;
	mul.f32 	%f27, %f26, %f25;
	cvt.f64.f32 	%fd4, %f27;
	add.f64 	%fd5, %fd4, 0d3FF0000000000000;
	rcp.rn.f64 	%fd6, %fd5;
	cvt.rn.f32.f64 	%f28, %fd6;
	add.s64 	%rd10, %rd1, %rd8;
	st.global.f32 	[%rd10], %f28;
	add.s64 	%rd12, %rd9, %rd11;
	ld.global.f32 	%f29, [%rd12];
	fma.rn.f32 	%f30, %f29, 0fBBBB989D, 0f3F000000;
	cvt.sat.f32.f32 	%f31, %f30;
	fma.rm.f32 	%f32, %f31, %f19, %f18;
	add.f32 	%f33, %f32, 0fCB40007F;
	neg.f32 	%f34, %f33;
	fma.rn.f32 	%f35, %f29, 0fBFB8AA3B, %f34;
	fma.rn.f32 	%f36, %f29, 0fB2A57060, %f35;
	mov.b32 	%r30, %f32;
	shl.b32 	%r31, %r30, 23;
	mov.b32 	%f37, %r31;
	ex2.approx.ftz.f32 	%f38, %f36;
	mul.f32 	%f39, %f38, %f37;
	cvt.f64.f32 	%fd7, %f39;
	add.f64 	%fd8, %fd7, 0d3FF0000000000000;
	rcp.rn.f64 	%fd9, %fd8;
	cvt.rn.f32.f64 	%f40, %fd9;
	add.s64 	%rd13, %rd10, %rd11;
	st.global.f32 	[%rd13], %f40;
	add.s64 	%rd14, %rd12, %rd11;
	ld.global.f32 	%f41, [%rd14];
	fma.rn.f32 	%f42, %f41, 0fBBBB989D, 0f3F000000;
	cvt.sat.f32.f32 	%f43, %f42;
	fma.rm.f32 	%f44, %f43, %f19, %f18;
	add.f32 	%f45, %f44, 0fCB40007F;
	neg.f32 	%f46, %f45;
	fma.rn.f32 	%f47, %f41, 0fBFB8AA3B, %f46;
	fma.rn.f32 	%f48, %f41, 0fB2A57060, %f47;
	mov.b32 	%r32, %f44;
	shl.b32 	%r33, %r32, 23;
	mov.b32 	%f49, %r33;
	ex2.approx.ftz.f32 	%f50, %f48;
	mul.f32 	%f51, %f50, %f49;
	cvt.f64.f32 	%fd10, %f51;
	add.f64 	%fd11, %fd10, 0d3FF0000000000000;
	rcp.rn.f64 	%fd12, %fd11;
	cvt.rn.f32.f64 	%f52, %fd12;
	add.s64 	%rd15, %rd13, %rd11;
	st.global.f32 	[%rd15], %f52;
	add.s64 	%rd16, %rd14, %rd11;
	ld.global.f32 	%f53, [%rd16];
	fma.rn.f32 	%f54, %f53, 0fBBBB989D, 0f3F000000;
	cvt.sat.f32.f32 	%f55, %f54;
	fma.rm.f32 	%f56, %f55, %f19, %f18;
	add.f32 	%f57, %f56, 0fCB40007F;
	neg.f32 	%f58, %f57;
	fma.rn.f32 	%f59, %f53, 0fBFB8AA3B, %f58;
	fma.rn.f32 	%f60, %f53, 0fB2A57060, %f59;
	mov.b32 	%r34, %f56;
	shl.b32 	%r35, %r34, 23;
	mov.b32 	%f61, %r35;
	ex2.approx.ftz.f32 	%f62, %f60;
	mul.f32 	%f63, %f62, %f61;
	cvt.f64.f32 	%fd13, %f63;
	add.f64 	%fd14, %fd13, 0d3FF0000000000000;
	rcp.rn.f64 	%fd15, %fd14;
	cvt.rn.f32.f64 	%f64, %fd15;
	add.s64 	%rd17, %rd15, %rd11;
	st.global.f32 	[%rd17], %f64;
	add.s32 	%r39, %r36, %r39;
	setp.lt.s32 	%p6, %r39, %r12;
	@%p6 bra 	$L__BB1_6;
$L__BB1_7:
	ret;

}
	// .globl	_Z5mysubiiiPKfS0_Pf
.visible .entry _Z5mysubiiiPKfS0_Pf(
	.param .u32 _Z5mysubiiiPKfS0_Pf_param_0,
	.param .u32 _Z5mysubiiiPKfS0_Pf_param_1,
	.param .u32 _Z5mysubiiiPKfS0_Pf_param_2,
	.param .u64 .ptr .align 1 _Z5mysubiiiPKfS0_Pf_param_3,
	.param .u64 .ptr .align 1 _Z5mysubiiiPKfS0_Pf_param_4,
	.param .u64 .ptr .align 1 _Z5mysubiiiPKfS0_Pf_param_5
)
{
	.reg .pred 	%p<10>;
	.reg .b32 	%r<25>;
	.reg .b32 	%f<88>;
	.reg .b64 	%rd<40>;

	ld.param.u32 	%r17, [_Z5mysubiiiPKfS0_Pf_param_0];
	ld.param.u32 	%r18, [_Z5mysubiiiPKfS0_Pf_param_1];
	ld.param.u64 	%rd22, [_Z5mysubiiiPKfS0_Pf_param_3];
	ld.param.u64 	%rd23, [_Z5mysubiiiPKfS0_Pf_param_4];
	ld.param.u64 	%rd24, [_Z5mysubiiiPKfS0_Pf_param_5];
	cvta.to.global.u64 	%rd1, %rd24;
	cvta.to.global.u64 	%rd2, %rd23;
	cvta.to.global.u64 	%rd3, %rd22;
	mul.lo.s32 	%r1, %r18, %r17;
	setp.lt.s32 	%p1, %r1, 1;
	@%p1 bra 	$L__BB2_13;
	and.b32  	%r2, %r1, 15;
	setp.lt.u32 	%p2, %r1, 16;
	mov.b32 	%r22, 0;
	@%p2 bra 	$L__BB2_4;
	and.b32  	%r22, %r1, 2147483632;
	neg.s32 	%r20, %r22;
	add.s64 	%rd36, %rd3, 32;
	add.s64 	%rd35, %rd2, 32;
	add.s64 	%rd34, %rd1, 32;
$L__BB2_3:
	.pragma "nounroll";
	ld.global.f32 	%f1, [%rd36+-32];
	ld.global.f32 	%f2, [%rd35+-32];
	sub.f32 	%f3, %f1, %f2;
	st.global.f32 	[%rd34+-32], %f3;
	ld.global.f32 	%f4, [%rd36+-28];
	ld.global.f32 	%f5, [%rd35+-28];
	sub.f32 	%f6, %f4, %f5;
	st.global.f32 	[%rd34+-28], %f6;
	ld.global.f32 	%f7, [%rd36+-24];
	ld.global.f32 	%f8, [%rd35+-24];
	sub.f32 	%f9, %f7, %f8;
	st.global.f32 	[%rd34+-24], %f9;
	ld.global.f32 	%f10, [%rd36+-20];
	ld.global.f32 	%f11, [%rd35+-20];
	sub.f32 	%f12, %f10, %f11;
	st.global.f32 	[%rd34+-20], %f12;
	ld.global.f32 	%f13, [%rd36+-16];
	ld.global.f32 	%f14, [%rd35+-16];
	sub.f32 	%f15, %f13, %f14;
	st.global.f32 	[%rd34+-16], %f15;
	ld.global.f32 	%f16, [%rd36+-12];
	ld.global.f32 	%f17, [%rd35+-12];
	sub.f32 	%f18, %f16, %f17;
	st.global.f32 	[%rd34+-12], %f18;
	ld.global.f32 	%f19, [%rd36+-8];
	ld.global.f32 	%f20, [%rd35+-8];
	sub.f32 	%f21, %f19, %f20;
	st.global.f32 	[%rd34+-8], %f21;
	ld.global.f32 	%f22, [%rd36+-4];
	ld.global.f32 	%f23, [%rd35+-4];
	sub.f32 	%f24, %f22, %f23;
	st.global.f32 	[%rd34+-4], %f24;
	ld.global.f32 	%f25, [%rd36];
	ld.global.f32 	%f26, [%rd35];
	sub.f32 	%f27, %f25, %f26;
	st.global.f32 	[%rd34], %f27;
	ld.global.f32 	%f28, [%rd36+4];
	ld.global.f32 	%f29, [%rd35+4];
	sub.f32 	%f30, %f28, %f29;
	st.global.f32 	[%rd34+4], %f30;
	ld.global.f32 	%f31, [%rd36+8];
	ld.global.f32 	%f32, [%rd35+8];
	sub.f32 	%f33, %f31, %f32;
	st.global.f32 	[%rd34+8], %f33;
	ld.global.f32 	%f34, [%rd36+12];
	ld.global.f32 	%f35, [%rd35+12];
	sub.f32 	%f36, %f34, %f35;
	st.global.f32 	[%rd34+12], %f36;
	ld.global.f32 	%f37, [%rd36+16];
	ld.global.f32 	%f38, [%rd35+16];
	sub.f32 	%f39, %f37, %f38;
	st.global.f32 	[%rd34+16], %f39;
	ld.global.f32 	%f40, [%rd36+20];
	ld.global.f32 	%f41, [%rd35+20];
	sub.f32 	%f42, %f40, %f41;
	st.global.f32 	[%rd34+20], %f42;
	ld.global.f32 	%f43, [%rd36+24];
	ld.global.f32 	%f44, [%rd35+24];
	sub.f32 	%f45, %f43, %f44;
	st.global.f32 	[%rd34+24], %f45;
	ld.global.f32 	%f46, [%rd36+28];
	ld.global.f32 	%f47, [%rd35+28];
	sub.f32 	%f48, %f46, %f47;
	st.global.f32 	[%rd34+28], %f48;
	add.s32 	%r20, %r20, 16;
	add.s64 	%rd36, %rd36, 64;
	add.s64 	%rd35, %rd35, 64;
	add.s64 	%rd34, %rd34, 64;
	setp.ne.s32 	%p3, %r20, 0;
	@%p3 bra 	$L__BB2_3;
$L__BB2_4:
	setp.eq.s32 	%p4, %r2, 0;
	@%p4 bra 	$L__BB2_13;
	and.b32  	%r8, %r1, 7;
	setp.lt.u32 	%p5, %r2, 8;
	@%p5 bra 	$L__BB2_7;
	mul.wide.u32 	%rd25, %r22, 4;
	add.s64 	%rd26, %rd3, %rd25;
	ld.global.f32 	%f49, [%rd26];
	add.s64 	%rd27, %rd2, %rd25;
	ld.global.f32 	%f50, [%rd27];
	sub.f32 	%f51, %f49, %f50;
	add.s64 	%rd28, %rd1, %rd25;
	st.global.f32 	[%rd28], %f51;
	ld.global.f32 	%f52, [%rd26+4];
	ld.global.f32 	%f53, [%rd27+4];
	sub.f32 	%f54, %f52, %f53;
	st.global.f32 	[%rd28+4], %f54;
	ld.global.f32 	%f55, [%rd26+8];
	ld.global.f32 	%f56, [%rd27+8];
	sub.f32 	%f57, %f55, %f56;
	st.global.f32 	[%rd28+8], %f57;
	ld.global.f32 	%f58, [%rd26+12];
	ld.global.f32 	%f59, [%rd27+12];
	sub.f32 	%f60, %f58, %f59;
	st.global.f32 	[%rd28+12], %f60;
	ld.global.f32 	%f61, [%rd26+16];
	ld.global.f32 	%f62, [%rd27+16];
	sub.f32 	%f63, %f61, %f62;
	st.global.f32 	[%rd28+16], %f63;
	ld.global.f32 	%f64, [%rd26+20];
	ld.global.f32 	%f65, [%rd27+20];
	sub.f32 	%f66, %f64, %f65;
	st.global.f32 	[%rd28+20], %f66;
	ld.global.f32 	%f67, [%rd26+24];
	ld.global.f32 	%f68, [%rd27+24];
	sub.f32 	%f69, %f67, %f68;
	st.global.f32 	[%rd28+24], %f69;
	ld.global.f32 	%f70, [%rd26+28];
	ld.global.f32 	%f71, [%rd27+28];
	sub.f32 	%f72, %f70, %f71;
	st.global.f32 	[%rd28+28], %f72;
	add.s32 	%r22, %r22, 8;
$L__BB2_7:
	setp.eq.s32 	%p6, %r8, 0;
	@%p6 bra 	$L__BB2_13;
	and.b32  	%r11, %r1, 3;
	setp.lt.u32 	%p7, %r8, 4;
	@%p7 bra 	$L__BB2_10;
	mul.wide.u32 	%rd29, %r22, 4;
	add.s64 	%rd30, %rd3, %rd29;
	ld.global.f32 	%f73, [%rd30];
	add.s64 	%rd31, %rd2, %rd29;
	ld.global.f32 	%f74, [%rd31];
	sub.f32 	%f75, %f73, %f74;
	add.s64 	%rd32, %rd1, %rd29;
	st.global.f32 	[%rd32], %f75;
	ld.global.f32 	%f76, [%rd30+4];
	ld.global.f32 	%f77, [%rd31+4];
	sub.f32 	%f78, %f76, %f77;
	st.global.f32 	[%rd32+4], %f78;
	ld.global.f32 	%f79, [%rd30+8];
	ld.global.f32 	%f80, [%rd31+8];
	sub.f32 	%f81, %f79, %f80;
	st.global.f32 	[%rd32+8], %f81;
	ld.global.f32 	%f82, [%rd30+12];
	ld.global.f32 	%f83, [%rd31+12];
	sub.f32 	%f84, %f82, %f83;
	st.global.f32 	[%rd32+12], %f84;
	add.s32 	%r22, %r22, 4;
$L__BB2_10:
	setp.eq.s32 	%p8, %r11, 0;
	@%p8 bra 	$L__BB2_13;
	mul.wide.u32 	%rd33, %r22, 4;
	add.s64 	%rd39, %rd1, %rd33;
	add.s64 	%rd38, %rd2, %rd33;
	add.s64 	%rd37, %rd3, %rd33;
	neg.s32 	%r24, %r11;
$L__BB2_12:
	.pragma "nounroll";
	ld.global.f32 	%f85, [%rd37];
	ld.global.f32 	%f86, [%rd38];
	sub.f32 	%f87, %f85, %f86;
	st.global.f32 	[%rd39], %f87;
	add.s64 	%rd39, %rd39, 4;
	add.s64 	%rd38, %rd38, 4;
	add.s64 	%rd37, %rd37, 4;
	add.s32 	%r24, %r24, 1;
	setp.ne.s32 	%p9, %r24, 0;
	@%p9 bra 	$L__BB2_12;
$L__BB2_13:
	ret;

}


// ===== COMPILED SASS (sm_100) =====

	.target	sm_100

	.elftype	@"ET_EXEC"


//--------------------- .note.nv.tkinfo           --------------------------
	.section	.note.nv.tkinfo,"",@"SHT_NOTE"
	.sectionflags	@"SHF_NOTE_NV_TKINFO"
	.tkinfo
        /*0018*/ 	.word	0x00000002
        /*0030*/ 	.string	""
        /*0030*/ 	.string	"ptxas"
        /*0030*/ 	.string	"Cuda compilation tools, release 13.0, V13.0.88"
        /*0030*/ 	.string	"Build cuda_13.0.r13.0/compiler.36424714_0"
        /*0030*/ 	.string	"-arch sm_100 -m 64 "



//--------------------- .note.nv.cuinfo           --------------------------
	.section	.note.nv.cuinfo,"",@"SHT_NOTE"
	.sectionflags	@"SHF_NOTE_NV_CUINFO"
        /*0018*/ 	.short	0x0002
        /*001a*/ 	.short	0x0064
        /*001c*/ 	.short	0x0082
	.zero		2


//--------------------- .nv.info                  --------------------------
	.section	.nv.info,"",@"SHT_CUDA_INFO"
	.align	4


	//----- nvinfo : EIATTR_REGCOUNT
	.align		4
        /*0000*/ 	.byte	0x04, 0x2f
        /*0002*/ 	.short	(.L_1 - .L_0)
	.align		4
.L_0:
        /*0004*/ 	.word	index@(_Z7mysgemmiiiPKfS0_Pf)
        /*0008*/ 	.word	0x00000020


	//----- nvinfo : EIATTR_FRAME_SIZE
	.align		4
.L_1:
        /*000c*/ 	.byte	0x04, 0x11
        /*000e*/ 	.short	(.L_3 - .L_2)
	.align		4
.L_2:
        /*0010*/ 	.word	index@(_Z7mysgemmiiiPKfS0_Pf)
        /*0014*/ 	.word	0x00000000


	//----- nvinfo : EIATTR_REGCOUNT
	.align		4
.L_3:
        /*0018*/ 	.byte	0x04, 0x2f
        /*001a*/ 	.short	(.L_5 - .L_4)
	.align		4
.L_4:
        /*001c*/ 	.word	index@(_Z14sigmoid_kernelPKfPfi)
        /*0020*/ 	.word	0x00000017


	//----- nvinfo : EIATTR_FRAME_SIZE
	.align		4
.L_5:
        /*0024*/ 	.byte	0x04, 0x11
        /*0026*/ 	.short	(.L_7 - .L_6)
	.align		4
.L_6:
        /*0028*/ 	.word	index@($__internal_0_$__cuda_sm20_dblrcp_rn_slowpath_v3)
        /*002c*/ 	.word	0x00000000


	//----- nvinfo : EIATTR_FRAME_SIZE
	.align		4
.L_7:
        /*0030*/ 	.byte	0x04, 0x11
        /*0032*/ 	.short	(.L_9 - .L_8)
	.align		4
.L_8:
        /*0034*/ 	.word	index@(_Z14sigmoid_kernelPKfPfi)
        /*0038*/ 	.word	0x00000000


	//----- nvinfo : EIATTR_REGCOUNT
	.align		4
.L_9:
        /*003c*/ 	.byte	0x04, 0x2f
        /*003e*/ 	.short	(.L_11 - .L_10)
	.align		4
.L_10:
        /*0040*/ 	.word	index@(_Z5mysubiiiPKfS0_Pf)
        /*0044*/ 	.word	0x00000014


	//----- nvinfo : EIATTR_FRAME_SIZE
	.align		4
.L_11:
        /*0048*/ 	.byte	0x04, 0x11
        /*004a*/ 	.short	(.L_13 - .L_12)
	.align		4
.L_12:
        /*004c*/ 	.word	index@(_Z5mysubiiiPKfS0_Pf)
        /*0050*/ 	.word	0x00000000


	//----- nvinfo : EIATTR_MIN_STACK_SIZE
	.align		4
.L_13:
        /*0054*/ 	.byte	0x04, 0x12
        /*0056*/ 	.short	(.L_15 - .L_14)
	.align		4
.L_14:
        /*0058*/ 	.word	index@(_Z5mysubiiiPKfS0_Pf)
        /*005c*/ 	.word	0x00000000


	//----- nvinfo : EIATTR_MIN_STACK_SIZE
	.align		4
.L_15:
        /*0060*/ 	.byte	0x04, 0x12
        /*0062*/ 	.short	(.L_17 - .L_16)
	.align		4
.L_16:
        /*0064*/ 	.word	index@(_Z14sigmoid_kernelPKfPfi)
        /*0068*/ 	.word	0x00000000


	//----- nvinfo : EIATTR_MIN_STACK_SIZE
	.align		4
.L_17:
        /*006c*/ 	.byte	0x04, 0x12
        /*006e*/ 	.short	(.L_19 - .L_18)
	.align		4
.L_18:
        /*0070*/ 	.word	index@(_Z7mysgemmiiiPKfS0_Pf)
        /*0074*/ 	.word	0x00000000
.L_19:


//--------------------- .nv.compat                --------------------------
	.section	.nv.compat,"",@"SHT_CUDA_COMPAT_INFO"
	.align	4
        /*0000*/ 	.byte	0x02, 0x09, 0x00, 0x00, 0x02, 0x02, 0x01, 0x00, 0x02, 0x05, 0x05, 0x00, 0x03, 0x07, 0x01, 0x01
        /*0010*/ 	.byte	0x02, 0x03, 0x00, 0x00, 0x02, 0x06, 0x01, 0x00, 0x04, 0x0b, 0x08, 0x00, 0x01, 0x00, 0x00, 0x00
        /*0020*/ 	.byte	0x00, 0x00, 0x00, 0x00


//--------------------- .nv.info._Z5mysubiiiPKfS0_Pf --------------------------
	.section	.nv.info._Z5mysubiiiPKfS0_Pf,"",@"SHT_CUDA_INFO"
	.sectionflags	@""
	.align	4


	//----- nvinfo : EIATTR_CUDA_API_VERSION
	.align		4
        /*0000*/ 	.byte	0x04, 0x37
        /*0002*/ 	.short	(.L_21 - .L_20)
.L_20:
        /*0004*/ 	.word	0x00000082


	//----- nvinfo : EIATTR_KPARAM_INFO
	.align		4
.L_21:
        /*0008*/ 	.byte	0x04, 0x17
        /*000a*/ 	.short	(.L_23 - .L_22)
.L_22:
        /*000c*/ 	.word	0x00000000
        /*0010*/ 	.short	0x0005
        /*0012*/ 	.short	0x0020
        /*0014*/ 	.byte	0x00, 0xf5, 0x21, 0x00


	//----- nvinfo : EIATTR_KPARAM_INFO
	.align		4
.L_23:
        /*0018*/ 	.byte	0x04, 0x17
        /*001a*/ 	.short	(.L_25 - .L_24)
.L_24:
        /*001c*/ 	.word	0x00000000
        /*0020*/ 	.short	0x0004
        /*0022*/ 	.short	0x0018
        /*0024*/ 	.byte	0x00, 0xf5, 0x21, 0x00


	//----- nvinfo : EIATTR_KPARAM_INFO
	.align		4
.L_25:
        /*0028*/ 	.byte	0x04, 0x17
        /*002a*/ 	.short	(.L_27 - .L_26)
.L_26:
        /*002c*/ 	.word	0x00000000
        /*0030*/ 	.short	0x0003
        /*0032*/ 	.short	0x0010
        /*0034*/ 	.byte	0x00, 0xf5, 0x21, 0x00


	//----- nvinfo : EIATTR_KPARAM_INFO
	.align		4
.L_27:
        /*0038*/ 	.byte	0x04, 0x17
        /*003a*/ 	.short	(.L_29 - .L_28)
.L_28:
        /*003c*/ 	.word	0x00000000
        /*0040*/ 	.short	0x0002
        /*0042*/ 	.short	0x0008
        /*0044*/ 	.byte	0x00, 0xf0, 0x11, 0x00


	//----- nvinfo : EIATTR_KPARAM_INFO
	.align		4
.L_29:
        /*0048*/ 	.byte	0x04, 0x17
        /*004a*/ 	.short	(.L_31 - .L_30)
.L_30:
        /*004c*/ 	.word	0x00000000
        /*0050*/ 	.short	0x0001
        /*0052*/ 	.short	0x0004
        /*0054*/ 	.byte	0x00, 0xf0, 0x11, 0x00


	//----- nvinfo : EIATTR_KPARAM_INFO
	.align		4
.L_31:
        /*0058*/ 	.byte	0x04, 0x17
        /*005a*/ 	.short	(.L_33 - .L_32)
.L_32:
        /*005c*/ 	.word	0x00000000
        /*0060*/ 	.short	0x0000
        /*0062*/ 	.short	0x0000
        /*0064*/ 	.byte	0x00, 0xf0, 0x11, 0x00


	//----- nvinfo : EIATTR_SPARSE_MMA_MASK
	.align		4
.L_33:
        /*0068*/ 	.byte	0x03, 0x50
        /*006a*/ 	.short	0x0000


	//----- nvinfo : EIATTR_MAXREG_COUNT
	.align		4
        /*006c*/ 	.byte	0x03, 0x1b
        /*006e*/ 	.short	0x00ff


	//----- nvinfo : EIATTR_MERCURY_ISA_VERSION
	.align		4
        /*0070*/ 	.byte	0x03, 0x5f
        /*0072*/ 	.short	0x0101


	//----- nvinfo : EIATTR_VRC_CTA_INIT_COUNT
	.align		4
        /*0074*/ 	.byte	0x02, 0x4a
	.zero		1
	.zero		1


	//----- nvinfo : EIATTR_EXIT_INSTR_OFFSETS
	.align		4
        /*0078*/ 	.byte	0x04, 0x1c
        /*007a*/ 	.short	(.L_35 - .L_34)


	//   ....[0]....
.L_34:
        /*007c*/ 	.word	0x00000040


	//   ....[1]....
        /*0080*/ 	.word	0x00000690


	//   ....[2]....
        /*0084*/ 	.word	0x00000950


	//   ....[3]....
        /*0088*/ 	.word	0x00000b10


	//   ....[4]....
        /*008c*/ 	.word	0x00000cf0


	//----- nvinfo : EIATTR_CBANK_PARAM_SIZE
	.align		4
.L_35:
        /*0090*/ 	.byte	0x03, 0x19
        /*0092*/ 	.short	0x0028


	//----- nvinfo : EIATTR_PARAM_CBANK
	.align		4
        /*0094*/ 	.byte	0x04, 0x0a
        /*0096*/ 	.short	(.L_37 - .L_36)
	.align		4
.L_36:
        /*0098*/ 	.word	index@(.nv.constant0._Z5mysubiiiPKfS0_Pf)
        /*009c*/ 	.short	0x0380
        /*009e*/ 	.short	0x0028


	//----- nvinfo : EIATTR_SW_WAR
	.align		4
.L_37:
        /*00a0*/ 	.byte	0x04, 0x36
        /*00a2*/ 	.short	(.L_39 - .L_38)
.L_38:
        /*00a4*/ 	.word	0x00000008
.L_39:


//--------------------- .nv.info._Z14sigmoid_kernelPKfPfi --------------------------
	.section	.nv.info._Z14sigmoid_kernelPKfPfi,"",@"SHT_CUDA_INFO"
	.sectionflags	@""
	.align	4


	//----- nvinfo : EIATTR_CUDA_API_VERSION
	.align		4
        /*0000*/ 	.byte	0x04, 0x37
        /*0002*/ 	.short	(.L_41 - .L_40)
.L_40:
        /*0004*/ 	.word	0x00000082


	//----- nvinfo : EIATTR_KPARAM_INFO
	.align		4
.L_41:
        /*0008*/ 	.byte	0x04, 0x17
        /*000a*/ 	.short	(.L_43 - .L_42)
.L_42:
        /*000c*/ 	.word	0x00000000
        /*0010*/ 	.short	0x0002
        /*0012*/ 	.short	0x0010
        /*0014*/ 	.byte	0x00, 0xf0, 0x11, 0x00


	//----- nvinfo : EIATTR_KPARAM_INFO
	.align		4
.L_43:
        /*0018*/ 	.byte	0x04, 0x17
        /*001a*/ 	.short	(.L_45 - .L_44)
.L_44:
        /*001c*/ 	.word	0x00000000
        /*0020*/ 	.short	0x0001
        /*0022*/ 	.short	0x0008
        /*0024*/ 	.byte	0x00, 0xf5, 0x21, 0x00


	//----- nvinfo : EIATTR_KPARAM_INFO
	.align		4
.L_45:
        /*0028*/ 	.byte	0x04, 0x17
        /*002a*/ 	.short	(.L_47 - .L_46)
.L_46:
        /*002c*/ 	.word	0x00000000
        /*0030*/ 	.short	0x0000
        /*0032*/ 	.short	0x0000
        /*0034*/ 	.byte	0x00, 0xf5, 0x21, 0x00


	//----- nvinfo : EIATTR_SPARSE_MMA_MASK
	.align		4
.L_47:
        /*0038*/ 	.byte	0x03, 0x50
        /*003a*/ 	.short	0x0000


	//----- nvinfo : EIATTR_MAXREG_COUNT
	.align		4
        /*003c*/ 	.byte	0x03, 0x1b
        /*003e*/ 	.short	0x00ff


	//----- nvinfo : EIATTR_MERCURY_ISA_VERSION
	.align		4
        /*0040*/ 	.byte	0x03, 0x5f
        /*0042*/ 	.short	0x0101


	//----- nvinfo : EIATTR_VRC_CTA_INIT_COUNT
	.align		4
        /*0044*/ 	.byte	0x02, 0x4a
	.zero		1
	.zero		1


	//----- nvinfo : EIATTR_EXIT_INSTR_OFFSETS
	.align		4
        /*0048*/ 	.byte	0x04, 0x1c
        /*004a*/ 	.short	(.L_49 - .L_48)


	//   ....[0]....
.L_48:
        /*004c*/ 	.word	0x00000090


	//   ....[1]....
        /*0050*/ 	.word	0x00000550


	//   ....[2]....
        /*0054*/ 	.word	0x00000dd0


	//----- nvinfo : EIATTR_CRS_STACK_SIZE
	.align		4
.L_49:
        /*0058*/ 	.byte	0x04, 0x1e
        /*005a*/ 	.short	(.L_51 - .L_50)
.L_50:
        /*005c*/ 	.word	0x00000000


	//----- nvinfo : EIATTR_CBANK_PARAM_SIZE
	.align		4
.L_51:
        /*0060*/ 	.byte	0x03, 0x19
        /*0062*/ 	.short	0x0014


	//----- nvinfo : EIATTR_PARAM_CBANK
	.align		4
        /*0064*/ 	.byte	0x04, 0x0a
        /*0066*/ 	.short	(.L_53 - .L_52)
	.align		4
.L_52:
        /*0068*/ 	.word	index@(.nv.constant0._Z14sigmoid_kernelPKfPfi)
        /*006c*/ 	.short	0x0380
        /*006e*/ 	.short	0x0014


	//----- nvinfo : EIATTR_SW_WAR
	.align		4
.L_53:
        /*0070*/ 	.byte	0x04, 0x36
        /*0072*/ 	.short	(.L_55 - .L_54)
.L_54:
        /*0074*/ 	.word	0x00000008
.L_55:


//--------------------- .nv.info._Z7mysgemmiiiPKfS0_Pf --------------------------
	.section	.nv.info._Z7mysgemmiiiPKfS0_Pf,"",@"SHT_CUDA_INFO"
	.sectionflags	@""
	.align	4


	//----- nvinfo : EIATTR_CUDA_API_VERSION
	.align		4
        /*0000*/ 	.byte	0x04, 0x37
        /*0002*/ 	.short	(.L_57 - .L_56)
.L_56:
        /*0004*/ 	.word	0x00000082


	//----- nvinfo : EIATTR_KPARAM_INFO
	.align		4
.L_57:
        /*0008*/ 	.byte	0x04, 0x17
        /*000a*/ 	.short	(.L_59 - .L_58)
.L_58:
        /*000c*/ 	.word	0x00000000
        /*0010*/ 	.short	0x0005
        /*0012*/ 	.short	0x0020
        /*0014*/ 	.byte	0x00, 0xf5, 0x21, 0x00


	//----- nvinfo : EIATTR_KPARAM_INFO
	.align		4
.L_59:
        /*0018*/ 	.byte	0x04, 0x17
        /*001a*/ 	.short	(.L_61 - .L_60)
.L_60:
        /*001c*/ 	.word	0x00000000
        /*0020*/ 	.short	0x0004
        /*0022*/ 	.short	0x0018
        /*0024*/ 	.byte	0x00, 0xf5, 0x21, 0x00


	//----- nvinfo : EIATTR_KPARAM_INFO
	.align		4
.L_61:
        /*0028*/ 	.byte	0x04, 0x17
        /*002a*/ 	.short	(.L_63 - .L_62)
.L_62:
        /*002c*/ 	.word	0x00000000
        /*0030*/ 	.short	0x0003
        /*0032*/ 	.short	0x0010
        /*0034*/ 	.byte	0x00, 0xf5, 0x21, 0x00


	//----- nvinfo : EIATTR_KPARAM_INFO
	.align		4
.L_63:
        /*0038*/ 	.byte	0x04, 0x17
        /*003a*/ 	.short	(.L_65 - .L_64)
.L_64:
        /*003c*/ 	.word	0x00000000
        /*0040*/ 	.short	0x0002
        /*0042*/ 	.short	0x0008
        /*0044*/ 	.byte	0x00, 0xf0, 0x11, 0x00


	//----- nvinfo : EIATTR_KPARAM_INFO
	.align		4
.L_65:
        /*0048*/ 	.byte	0x04, 0x17
        /*004a*/ 	.short	(.L_67 - .L_66)
.L_66:
        /*004c*/ 	.word	0x00000000
        /*0050*/ 	.short	0x0001
        /*0052*/ 	.short	0x0004
        /*0054*/ 	.byte	0x00, 0xf0, 0x11, 0x00


	//----- nvinfo : EIATTR_KPARAM_INFO
	.align		4
.L_67:
        /*0058*/ 	.byte	0x04, 0x17
        /*005a*/ 	.short	(.L_69 - .L_68)
.L_68:
        /*005c*/ 	.word	0x00000000
        /*0060*/ 	.short	0x0000
        /*0062*/ 	.short	0x0000
        /*0064*/ 	.byte	0x00, 0xf0, 0x11, 0x00


	//----- nvinfo : EIATTR_SPARSE_MMA_MASK
	.align		4
.L_69:
        /*0068*/ 	.byte	0x03, 0x50
        /*006a*/ 	.short	0x0000


	//----- nvinfo : EIATTR_MAXREG_COUNT
	.align		4
        /*006c*/ 	.byte	0x03, 0x1b
        /*006e*/ 	.short	0x00ff


	//----- nvinfo : EIATTR_NUM_BARRIERS
	.align		4
        /*0070*/ 	.byte	0x02, 0x4c
        /*0072*/ 	.byte	0x01
	.zero		1


	//----- nvinfo : EIATTR_MERCURY_ISA_VERSION
	.align		4
        /*0074*/ 	.byte	0x03, 0x5f
        /*0076*/ 	.short	0x0101


	//----- nvinfo : EIATTR_VRC_CTA_INIT_COUNT
	.align		4
        /*0078*/ 	.byte	0x02, 0x4a
	.zero		1
	.zero		1


	//----- nvinfo : EIATTR_EXIT_INSTR_OFFSETS
	.align		4
        /*007c*/ 	.byte	0x04, 0x1c
        /*007e*/ 	.short	(.L_71 - .L_70)


	//   ....[0]....
.L_70:
        /*0080*/ 	.word	0x000000a0


	//   ....[1]....
        /*0084*/ 	.word	0x000008c0


	//   ....[2]....
        /*0088*/ 	.word	0x00000b70


	//   ....[3]....
        /*008c*/ 	.word	0x00000b90


	//----- nvinfo : EIATTR_CRS_STACK_SIZE
	.align		4
.L_71:
        /*0090*/ 	.byte	0x04, 0x1e
        /*0092*/ 	.short	(.L_73 - .L_72)
.L_72:
        /*0094*/ 	.word	0x00000000


	//----- nvinfo : EIATTR_CBANK_PARAM_SIZE
	.align		4
.L_73:
        /*0098*/ 	.byte	0x03, 0x19
        /*009a*/ 	.short	0x0028


	//----- nvinfo : EIATTR_PARAM_CBANK
	.align		4
        /*009c*/ 	.byte	0x04, 0x0a
        /*009e*/ 	.short	(.L_75 - .L_74)
	.align		4
.L_74:
        /*00a0*/ 	.word	index@(.nv.constant0._Z7mysgemmiiiPKfS0_Pf)
        /*00a4*/ 	.short	0x0380
        /*00a6*/ 	.short	0x0028


	//----- nvinfo : EIATTR_SW_WAR
	.align		4
.L_75:
        /*00a8*/ 	.byte	0x04, 0x36
        /*00aa*/ 	.short	(.L_77 - .L_76)
.L_76:
        /*00ac*/ 	.word	0x00000008
.L_77:


//--------------------- .nv.callgraph             --------------------------
	.section	.nv.callgraph,"",@"SHT_CUDA_CALLGRAPH"
	.align	4
	.sectionentsize	8
	.align		4
        /*0000*/ 	.word	0x00000000
	.align		4
        /*0004*/ 	.word	0xffffffff
	.align		4
        /*0008*/ 	.word	0x00000000
	.align		4
        /*000c*/ 	.word	0xfffffffe
	.align		4
        /*0010*/ 	.word	0x00000000
	.align		4
        /*0014*/ 	.word	0xfffffffd
	.align		4
        /*0018*/ 	.word	0x00000000
	.align		4
        /*001c*/ 	.word	0xfffffffc


//--------------------- .text._Z5mysubiiiPKfS0_Pf --------------------------
	.section	.text._Z5mysubiiiPKfS0_Pf,"ax",@progbits
	.align	128
        .global         _Z5mysubiiiPKfS0_Pf
        .type           _Z5mysubiiiPKfS0_Pf,@function
        .size           _Z5mysubiiiPKfS0_Pf,(.L_x_35 - _Z5mysubiiiPKfS0_Pf)
        .other          _Z5mysubiiiPKfS0_Pf,@"STO_CUDA_ENTRY STV_DEFAULT"
_Z5mysubiiiPKfS0_Pf:
.text._Z5mysubiiiPKfS0_Pf:
[----:B------:R-:W-:Y:S08]  /*0000*/  LDC R1, c[0x0][0x37c] ;  /* 0x0000df00ff017b82 */ /* 0x000ff00000000800 */
[----:B------:R-:W0:Y:S02]  /*0010*/  LDC.64 R2, c[0x0][0x380] ;  /* 0x0000e000ff027b82 */ /* 0x000e240000000a00 */
[----:B0-----:R-:W-:-:S05]  /*0020*/  IMAD R2, R3, R2, RZ ;  /* 0x0000000203027224 */ /* 0x001fca00078e02ff */
[----:B------:R-:W-:-:S13]  /*0030*/  ISETP.GE.AND P0, PT, R2, 0x1, PT ;  /* 0x000000010200780c */ /* 0x000fda0003f06270 */
[----:B------:R-:W-:Y:S05]  /*0040*/  @!P0 EXIT ;  /* 0x000000000000894d */ /* 0x000fea0003800000 */
[C---:B------:R-:W-:Y:S01]  /*0050*/  ISETP.GE.U32.AND P1, PT, R2.reuse, 0x10, PT ;  /* 0x000000100200780c */ /* 0x040fe20003f26070 */
[----:B------:R-:W0:Y:S01]  /*0060*/  LDCU.64 UR12, c[0x0][0x358] ;  /* 0x00006b00ff0c77ac */ /* 0x000e220008000a00 */
[----:B------:R-:W-:Y:S01]  /*0070*/  LOP3.LUT R12, R2, 0xf, RZ, 0xc0, !PT ;  /* 0x0000000f020c7812 */ /* 0x000fe200078ec0ff */
[----:B------:R-:W-:-:S03]  /*0080*/  HFMA2 R0, -RZ, RZ, 0, 0 ;  /* 0x00000000ff007431 */ /* 0x000fc600000001ff */
[----:B------:R-:W-:-:S07]  /*0090*/  ISETP.NE.AND P0, PT, R12, RZ, PT ;  /* 0x000000ff0c00720c */ /* 0x000fce0003f05270 */
[----:B------:R-:W-:Y:S06]  /*00a0*/  @!P1 BRA `(.L_x_0) ;  /* 0x0000000400789947 */ /* 0x000fec0003800000 */
[----:B------:R-:W1:Y:S01]  /*00b0*/  LDCU.128 UR4, c[0x0][0x390] ;  /* 0x00007200ff0477ac */ /* 0x000e620008000c00 */
[----:B------:R-:W-:Y:S01]  /*00c0*/  LOP3.LUT R0, R2, 0x7ffffff0, RZ, 0xc0, !PT ;  /* 0x7ffffff002007812 */ /* 0x000fe200078ec0ff */
[----:B------:R-:W2:Y:S03]  /*00d0*/  LDCU.64 UR10, c[0x0][0x3a0] ;  /* 0x00007400ff0a77ac */ /* 0x000ea60008000a00 */
[----:B------:R-:W-:Y:S01]  /*00e0*/  IADD3 R3, PT, PT, -R0, RZ, RZ ;  /* 0x000000ff00037210 */ /* 0x000fe20007ffe1ff */
[----:B-1----:R-:W-:Y:S02]  /*00f0*/  UIADD3 UR8, UP0, UPT, UR4, 0x20, URZ ;  /* 0x0000002004087890 */ /* 0x002fe4000ff1e0ff */
[----:B------:R-:W-:Y:S02]  /*0100*/  UIADD3 UR6, UP1, UPT, UR6, 0x20, URZ ;  /* 0x0000002006067890 */ /* 0x000fe4000ff3e0ff */
[----:B--2---:R-:W-:-:S02]  /*0110*/  UIADD3 UR4, UP2, UPT, UR10, 0x20, URZ ;  /* 0x000000200a047890 */ /* 0x004fc4000ff5e0ff */
[----:B------:R-:W-:Y:S01]  /*0120*/  UIADD3.X UR9, UPT, UPT, URZ, UR5, URZ, UP0, !UPT ;  /* 0x00000005ff097290 */ /* 0x000fe200087fe4ff */
[----:B------:R-:W-:Y:S01]  /*0130*/  MOV R16, UR8 ;  /* 0x0000000800107c02 */ /* 0x000fe20008000f00 */
[----:B------:R-:W-:Y:S01]  /*0140*/  UIADD3.X UR7, UPT, UPT, URZ, UR7, URZ, UP1, !UPT ;  /* 0x00000007ff077290 */ /* 0x000fe20008ffe4ff */
[----:B------:R-:W-:Y:S01]  /*0150*/  MOV R11, UR6 ;  /* 0x00000006000b7c02 */ /* 0x000fe20008000f00 */
[----:B------:R-:W-:Y:S01]  /*0160*/  UIADD3.X UR5, UPT, UPT, URZ, UR11, URZ, UP2, !UPT ;  /* 0x0000000bff057290 */ /* 0x000fe200097fe4ff */
[----:B------:R-:W-:Y:S01]  /*0170*/  IMAD.U32 R10, RZ, RZ, UR4 ;  /* 0x00000004ff0a7e24 */ /* 0x000fe2000f8e00ff */
[----:B------:R-:W-:Y:S02]  /*0180*/  MOV R5, UR9 ;  /* 0x0000000900057c02 */ /* 0x000fe40008000f00 */
[----:B------:R-:W-:Y:S02]  /*0190*/  MOV R14, UR7 ;  /* 0x00000007000e7c02 */ /* 0x000fe40008000f00 */
[----:B------:R-:W-:-:S07]  /*01a0*/  MOV R13, UR5 ;  /* 0x00000005000d7c02 */ /* 0x000fce0008000f00 */
.L_x_1:
[----:B------:R-:W-:Y:S01]  /*01b0*/  IMAD.MOV.U32 R4, RZ, RZ, R16 ;  /* 0x000000ffff047224 */ /* 0x000fe200078e0010 */
[----:B------:R-:W-:Y:S02]  /*01c0*/  MOV R6, R11 ;  /* 0x0000000b00067202 */ /* 0x000fe40000000f00 */
[----:B------:R-:W-:Y:S02]  /*01d0*/  MOV R7, R14 ;  /* 0x0000000e00077202 */ /* 0x000fe40000000f00 */
[----:B0-2---:R-:W2:Y:S04]  /*01e0*/  LDG.E R8, desc[UR12][R4.64+-0x20] ;  /* 0xffffe00c04087981 */ /* 0x005ea8000c1e1900 */
[----:B------:R-:W2:Y:S02]  /*01f0*/  LDG.E R9, desc[UR12][R6.64+-0x20] ;  /* 0xffffe00c06097981 */ /* 0x000ea4000c1e1900 */
[----:B--2---:R-:W-:Y:S01]  /*0200*/  FADD R11, R8, -R9 ;  /* 0x80000009080b7221 */ /* 0x004fe20000000000 */
[----:B------:R-:W-:-:S02]  /*0210*/  MOV R8, R10 ;  /* 0x0000000a00087202 */ /* 0x000fc40000000f00 */
[----:B------:R-:W-:-:S05]  /*0220*/  MOV R9, R13 ;  /* 0x0000000d00097202 */ /* 0x000fca0000000f00 */
[----:B------:R0:W-:Y:S04]  /*0230*/  STG.E desc[UR12][R8.64+-0x20], R11 ;  /* 0xffffe00b08007986 */ /* 0x0001e8000c10190c */
[----:B------:R-:W2:Y:S04]  /*0240*/  LDG.E R10, desc[UR12][R4.64+-0x1c] ;  /* 0xffffe40c040a7981 */ /* 0x000ea8000c1e1900 */
[----:B------:R-:W2:Y:S02]  /*0250*/  LDG.E R13, desc[UR12][R6.64+-0x1c] ;  /* 0xffffe40c060d7981 */ /* 0x000ea4000c1e1900 */
[----:B--2---:R-:W-:-:S05]  /*0260*/  FADD R13, R10, -R13 ;  /* 0x8000000d0a0d7221 */ /* 0x004fca0000000000 */
[----:B------:R1:W-:Y:S04]  /*0270*/  STG.E desc[UR12][R8.64+-0x1c], R13 ;  /* 0xffffe40d08007986 */ /* 0x0003e8000c10190c */
[----:B------:R-:W2:Y:S04]  /*0280*/  LDG.E R10, desc[UR12][R4.64+-0x18] ;  /* 0xffffe80c040a7981 */ /* 0x000ea8000c1e1900 */
[----:B------:R-:W2:Y:S02]  /*0290*/  LDG.E R15, desc[UR12][R6.64+-0x18] ;  /* 0xffffe80c060f7981 */ /* 0x000ea4000c1e1900 */
[----:B--2---:R-:W-:-:S05]  /*02a0*/  FADD R15, R10, -R15 ;  /* 0x8000000f0a0f7221 */ /* 0x004fca0000000000 */
[----:B------:R2:W-:Y:S04]  /*02b0*/  STG.E desc[UR12][R8.64+-0x18], R15 ;  /* 0xffffe80f08007986 */ /* 0x0005e8000c10190c */
[----:B------:R-:W3:Y:S04]  /*02c0*/  LDG.E R10, desc[UR12][R4.64+-0x14] ;  /* 0xffffec0c040a7981 */ /* 0x000ee8000c1e1900 */
[----:B------:R-:W3:Y:S02]  /*02d0*/  LDG.E R17, desc[UR12][R6.64+-0x14] ;  /* 0xffffec0c06117981 */ /* 0x000ee4000c1e1900 */
[----:B---3--:R-:W-:-:S05]  /*02e0*/  FADD R17, R10, -R17 ;  /* 0x800000110a117221 */ /* 0x008fca0000000000 */
[----:B------:R3:W-:Y:S04]  /*02f0*/  STG.E desc[UR12][R8.64+-0x14], R17 ;  /* 0xffffec1108007986 */ /* 0x0007e8000c10190c */
[----:B------:R-:W4:Y:S04]  /*0300*/  LDG.E R10, desc[UR12][R4.64+-0x10] ;  /* 0xfffff00c040a7981 */ /* 0x000f28000c1e1900 */
[----:B0-----:R-:W4:Y:S02]  /*0310*/  LDG.E R11, desc[UR12][R6.64+-0x10] ;  /* 0xfffff00c060b7981 */ /* 0x001f24000c1e1900 */
[----:B----4-:R-:W-:-:S05]  /*0320*/  FADD R11, R10, -R11 ;  /* 0x8000000b0a0b7221 */ /* 0x010fca0000000000 */
[----:B------:R0:W-:Y:S04]  /*0330*/  STG.E desc[UR12][R8.64+-0x10], R11 ;  /* 0xfffff00b08007986 */ /* 0x0001e8000c10190c */
[----:B------:R-:W4:Y:S04]  /*0340*/  LDG.E R10, desc[UR12][R4.64+-0xc] ;  /* 0xfffff40c040a7981 */ /* 0x000f28000c1e1900 */
[----:B-1----:R-:W4:Y:S02]  /*0350*/  LDG.E R13, desc[UR12][R6.64+-0xc] ;  /* 0xfffff40c060d7981 */ /* 0x002f24000c1e1900 */
[----:B----4-:R-:W-:-:S05]  /*0360*/  FADD R13, R10, -R13 ;  /* 0x8000000d0a0d7221 */ /* 0x010fca0000000000 */
[----:B------:R1:W-:Y:S04]  /*0370*/  STG.E desc[UR12][R8.64+-0xc], R13 ;  /* 0xfffff40d08007986 */ /* 0x0003e8000c10190c */
[----:B------:R-:W4:Y:S04]  /*0380*/  LDG.E R10, desc[UR12][R4.64+-0x8] ;  /* 0xfffff80c040a7981 */ /* 0x000f28000c1e1900 */
[----:B--2---:R-:W4:Y:S02]  /*0390*/  LDG.E R15, desc[UR12][R6.64+-0x8] ;  /* 0xfffff80c060f7981 */ /* 0x004f24000c1e1900 */
[----:B----4-:R-:W-:-:S05]  /*03a0*/  FADD R15, R10, -R15 ;  /* 0x8000000f0a0f7221 */ /* 0x010fca0000000000 */
[----:B------:R2:W-:Y:S04]  /*03b0*/  STG.E desc[UR12][R8.64+-0x8], R15 ;  /* 0xfffff80f08007986 */ /* 0x0005e8000c10190c */
[----:B------:R-:W4:Y:S04]  /*03c0*/  LDG.E R10, desc[UR12][R4.64+-0x4] ;  /* 0xfffffc0c040a7981 */ /* 0x000f28000c1e1900 */
[----:B---3--:R-:W4:Y:S02]  /*03d0*/  LDG.E R17, desc[UR12][R6.64+-0x4] ;  /* 0xfffffc0c06117981 */ /* 0x008f24000c1e1900 */
[----:B----4-:R-:W-:-:S05]  /*03e0*/  FADD R17, R10, -R17 ;  /* 0x800000110a117221 */ /* 0x010fca0000000000 */
        /* <DEDUP_REMOVED lines=26> */
[----:B--2---:R-:W4:Y:S01]  /*0590*/  LDG.E R15, desc[UR12][R6.64+0x18] ;  /* 0x0000180c060f7981 */ /* 0x004f22000c1e1900 */
[----:B------:R-:W-:Y:S02]  /*05a0*/  VIADD R3, R3, 0x10 ;  /* 0x0000001003037836 */ /* 0x000fe40000000000 */
[----:B----4-:R-:W-:-:S05]  /*05b0*/  FADD R15, R10, -R15 ;  /* 0x8000000f0a0f7221 */ /* 0x010fca0000000000 */
[----:B------:R2:W-:Y:S04]  /*05c0*/  STG.E desc[UR12][R8.64+0x18], R15 ;  /* 0x0000180f08007986 */ /* 0x0005e8000c10190c */
[----:B------:R4:W5:Y:S04]  /*05d0*/  LDG.E R10, desc[UR12][R4.64+0x1c] ;  /* 0x00001c0c040a7981 */ /* 0x000968000c1e1900 */
[----:B---3--:R-:W5:Y:S01]  /*05e0*/  LDG.E R17, desc[UR12][R6.64+0x1c] ;  /* 0x00001c0c06117981 */ /* 0x008f62000c1e1900 */
[----:B------:R-:W-:Y:S02]  /*05f0*/  ISETP.NE.AND P1, PT, R3, RZ, PT ;  /* 0x000000ff0300720c */ /* 0x000fe40003f25270 */
[----:B------:R-:W-:-:S02]  /*0600*/  IADD3 R16, P2, PT, R4, 0x40, RZ ;  /* 0x0000004004107810 */ /* 0x000fc40007f5e0ff */
[----:B0-----:R-:W-:Y:S02]  /*0610*/  IADD3 R11, P3, PT, R6, 0x40, RZ ;  /* 0x00000040060b7810 */ /* 0x001fe40007f7e0ff */
[----:B----4-:R-:W-:Y:S02]  /*0620*/  IADD3.X R5, PT, PT, RZ, R5, RZ, P2, !PT ;  /* 0x00000005ff057210 */ /* 0x010fe400017fe4ff */
[----:B------:R-:W-:Y:S01]  /*0630*/  IADD3.X R14, PT, PT, RZ, R7, RZ, P3, !PT ;  /* 0x00000007ff0e7210 */ /* 0x000fe20001ffe4ff */
[----:B-----5:R-:W-:Y:S01]  /*0640*/  FADD R17, R10, -R17 ;  /* 0x800000110a117221 */ /* 0x020fe20000000000 */
[----:B------:R-:W-:-:S04]  /*0650*/  IADD3 R10, P4, PT, R8, 0x40, RZ ;  /* 0x00000040080a7810 */ /* 0x000fc80007f9e0ff */
[----:B------:R2:W-:Y:S01]  /*0660*/  STG.E desc[UR12][R8.64+0x1c], R17 ;  /* 0x00001c1108007986 */ /* 0x0005e2000c10190c */
[----:B-1----:R-:W-:Y:S01]  /*0670*/  IADD3.X R13, PT, PT, RZ, R9, RZ, P4, !PT ;  /* 0x00000009ff0d7210 */ /* 0x002fe200027fe4ff */
[----:B------:R-:W-:Y:S07]  /*0680*/  @P1 BRA `(.L_x_1) ;  /* 0xfffffff800c81947 */ /* 0x000fee000383ffff */
.L_x_0:
[----:B0-----:R-:W-:Y:S05]  /*0690*/  @!P0 EXIT ;  /* 0x000000000000894d */ /* 0x001fea0003800000 */
[----:B------:R-:W-:Y:S02]  /*06a0*/  ISETP.GE.U32.AND P0, PT, R12, 0x8, PT ;  /* 0x000000080c00780c */ /* 0x000fe40003f06070 */
[----:B------:R-:W-:-:S04]  /*06b0*/  LOP3.LUT R14, R2, 0x7, RZ, 0xc0, !PT ;  /* 0x00000007020e7812 */ /* 0x000fc800078ec0ff */
[----:B------:R-:W-:-:S07]  /*06c0*/  ISETP.NE.AND P1, PT, R14, RZ, PT ;  /* 0x000000ff0e00720c */ /* 0x000fce0003f25270 */
[----:B------:R-:W-:Y:S06]  /*06d0*/  @!P0 BRA `(.L_x_2) ;  /* 0x00000000009c8947 */ /* 0x000fec0003800000 */
[----:B------:R-:W0:Y:S08]  /*06e0*/  LDC.64 R4, c[0x0][0x390] ;  /* 0x0000e400ff047b82 */ /* 0x000e300000000a00 */
[----:B------:R-:W1:Y:S08]  /*06f0*/  LDC.64 R6, c[0x0][0x398] ;  /* 0x0000e600ff067b82 */ /* 0x000e700000000a00 */
[----:B--2---:R-:W2:Y:S01]  /*0700*/  LDC.64 R8, c[0x0][0x3a0] ;  /* 0x0000e800ff087b82 */ /* 0x004ea20000000a00 */
[----:B0-----:R-:W-:-:S05]  /*0710*/  IMAD.WIDE.U32 R4, R0, 0x4, R4 ;  /* 0x0000000400047825 */ /* 0x001fca00078e0004 */
[----:B------:R-:W3:Y:S01]  /*0720*/  LDG.E R3, desc[UR12][R4.64] ;  /* 0x0000000c04037981 */ /* 0x000ee2000c1e1900 */
[----:B-1----:R-:W-:-:S05]  /*0730*/  IMAD.WIDE.U32 R6, R0, 0x4, R6 ;  /* 0x0000000400067825 */ /* 0x002fca00078e0006 */
[----:B------:R-:W3:Y:S01]  /*0740*/  LDG.E R10, desc[UR12][R6.64] ;  /* 0x0000000c060a7981 */ /* 0x000ee2000c1e1900 */
[----:B--2---:R-:W-:-:S04]  /*0750*/  IMAD.WIDE.U32 R8, R0, 0x4, R8 ;  /* 0x0000000400087825 */ /* 0x004fc800078e0008 */
[----:B---3--:R-:W-:-:S05]  /*0760*/  FADD R3, R3, -R10 ;  /* 0x8000000a03037221 */ /* 0x008fca0000000000 */
        /* <DEDUP_REMOVED lines=13> */
[----:B0-----:R-:W4:Y:S04]  /*0840*/  LDG.E R3, desc[UR12][R4.64+0x10] ;  /* 0x0000100c04037981 */ /* 0x001f28000c1e1900 */
[----:B------:R-:W4:Y:S02]  /*0850*/  LDG.E R10, desc[UR12][R6.64+0x10] ;  /* 0x0000100c060a7981 */ /* 0x000f24000c1e1900 */
        /* <DEDUP_REMOVED lines=10> */
[----:B------:R-:W2:Y:S04]  /*0900*/  LDG.E R10, desc[UR12][R4.64+0x1c] ;  /* 0x00001c0c040a7981 */ /* 0x000ea8000c1e1900 */
[----:B---3--:R-:W2:Y:S01]  /*0910*/  LDG.E R15, desc[UR12][R6.64+0x1c] ;  /* 0x00001c0c060f7981 */ /* 0x008ea2000c1e1900 */
[----:B------:R-:W-:Y:S01]  /*0920*/  IADD3 R0, PT, PT, R0, 0x8, RZ ;  /* 0x0000000800007810 */ /* 0x000fe20007ffe0ff */
[----:B--2---:R-:W-:-:S05]  /*0930*/  FADD R15, R10, -R15 ;  /* 0x8000000f0a0f7221 */ /* 0x004fca0000000000 */
[----:B------:R0:W-:Y:S02]  /*0940*/  STG.E desc[UR12][R8.64+0x1c], R15 ;  /* 0x00001c0f08007986 */ /* 0x0001e4000c10190c */
.L_x_2:
[----:B------:R-:W-:Y:S05]  /*0950*/  @!P1 EXIT ;  /* 0x000000000000994d */ /* 0x000fea0003800000 */
[----:B------:R-:W-:Y:S02]  /*0960*/  ISETP.GE.U32.AND P0, PT, R14, 0x4, PT ;  /* 0x000000040e00780c */ /* 0x000fe40003f06070 */
[----:B------:R-:W-:-:S04]  /*0970*/  LOP3.LUT R2, R2, 0x3, RZ, 0xc0, !PT ;  /* 0x0000000302027812 */ /* 0x000fc800078ec0ff */
[----:B------:R-:W-:-:S07]  /*0980*/  ISETP.NE.AND P1, PT, R2, RZ, PT ;  /* 0x000000ff0200720c */ /* 0x000fce0003f25270 */
[----:B------:R-:W-:Y:S06]  /*0990*/  @!P0 BRA `(.L_x_3) ;  /* 0x00000000005c8947 */ /* 0x000fec0003800000 */
[----:B------:R-:W1:Y:S08]  /*09a0*/  LDC.64 R4, c[0x0][0x390] ;  /* 0x0000e400ff047b82 */ /* 0x000e700000000a00 */
[----:B------:R-:W3:Y:S08]  /*09b0*/  LDC.64 R6, c[0x0][0x398] ;  /* 0x0000e600ff067b82 */ /* 0x000ef00000000a00 */
[----:B0-2---:R-:W0:Y:S01]  /*09c0*/  LDC.64 R8, c[0x0][0x3a0] ;  /* 0x0000e800ff087b82 */ /* 0x005e220000000a00 */
[----:B-1----:R-:W-:-:S05]  /*09d0*/  IMAD.WIDE.U32 R4, R0, 0x4, R4 ;  /* 0x0000000400047825 */ /* 0x002fca00078e0004 */
[----:B------:R-:W2:Y:S01]  /*09e0*/  LDG.E R3, desc[UR12][R4.64] ;  /* 0x0000000c04037981 */ /* 0x000ea2000c1e1900 */
[----:B---3--:R-:W-:-:S05]  /*09f0*/  IMAD.WIDE.U32 R6, R0, 0x4, R6 ;  /* 0x0000000400067825 */ /* 0x008fca00078e0006 */
[----:B------:R-:W2:Y:S01]  /*0a00*/  LDG.E R10, desc[UR12][R6.64] ;  /* 0x0000000c060a7981 */ /* 0x000ea2000c1e1900 */
[----:B0-----:R-:W-:-:S04]  /*0a10*/  IMAD.WIDE.U32 R8, R0, 0x4, R8 ;  /* 0x0000000400087825 */ /* 0x001fc800078e0008 */
[----:B--2---:R-:W-:-:S05]  /*0a20*/  FADD R3, R3, -R10 ;  /* 0x8000000a03037221 */ /* 0x004fca0000000000 */
        /* <DEDUP_REMOVED lines=9> */
[----:B------:R-:W2:Y:S04]  /*0ac0*/  LDG.E R10, desc[UR12][R4.64+0xc] ;  /* 0x00000c0c040a7981 */ /* 0x000ea8000c1e1900 */
[----:B------:R-:W2:Y:S01]  /*0ad0*/  LDG.E R15, desc[UR12][R6.64+0xc] ;  /* 0x00000c0c060f7981 */ /* 0x000ea2000c1e1900 */
[----:B------:R-:W-:Y:S02]  /*0ae0*/  VIADD R0, R0, 0x4 ;  /* 0x0000000400007836 */ /* 0x000fe40000000000 */
[----:B--2---:R-:W-:-:S05]  /*0af0*/  FADD R15, R10, -R15 ;  /* 0x8000000f0a0f7221 */ /* 0x004fca0000000000 */
[----:B------:R1:W-:Y:S02]  /*0b00*/  STG.E desc[UR12][R8.64+0xc], R15 ;  /* 0x00000c0f08007986 */ /* 0x0003e4000c10190c */
.L_x_3:
[----:B------:R-:W-:Y:S05]  /*0b10*/  @!P1 EXIT ;  /* 0x000000000000994d */ /* 0x000fea0003800000 */
[----:B------:R-:W3:Y:S08]  /*0b20*/  LDC.64 R4, c[0x0][0x3a0] ;  /* 0x0000e800ff047b82 */ /* 0x000ef00000000a00 */
[----:B------:R-:W4:Y:S08]  /*0b30*/  LDC.64 R6, c[0x0][0x398] ;  /* 0x0000e600ff067b82 */ /* 0x000f300000000a00 */
[----:B012---:R-:W0:Y:S01]  /*0b40*/  LDC.64 R8, c[0x0][0x390] ;  /* 0x0000e400ff087b82 */ /* 0x007e220000000a00 */
[----:B---3--:R-:W-:-:S03]  /*0b50*/  IMAD.WIDE.U32 R4, R0, 0x4, R4 ;  /* 0x0000000400047825 */ /* 0x008fc600078e0004 */
[----:B------:R-:W-:Y:S02]  /*0b60*/  MOV R10, R4 ;  /* 0x00000004000a7202 */ /* 0x000fe40000000f00 */
[----:B------:R-:W-:Y:S01]  /*0b70*/  MOV R13, R5 ;  /* 0x00000005000d7202 */ /* 0x000fe20000000f00 */
[----:B----4-:R-:W-:-:S05]  /*0b80*/  IMAD.WIDE.U32 R6, R0, 0x4, R6 ;  /* 0x0000000400067825 */ /* 0x010fca00078e0006 */
[----:B------:R-:W-:Y:S01]  /*0b90*/  MOV R11, R7 ;  /* 0x00000007000b7202 */ /* 0x000fe20000000f00 */
[----:B0-----:R-:W-:Y:S01]  /*0ba0*/  IMAD.WIDE.U32 R8, R0, 0x4, R8 ;  /* 0x0000000400087825 */ /* 0x001fe200078e0008 */
[----:B------:R-:W-:-:S07]  /*0bb0*/  IADD3 R0, PT, PT, -R2, RZ, RZ ;  /* 0x000000ff02007210 */ /* 0x000fce0007ffe1ff */
.L_x_4:
[----:B0-----:R-:W-:Y:S01]  /*0bc0*/  IMAD.MOV.U32 R2, RZ, RZ, R8 ;  /* 0x000000ffff027224 */ /* 0x001fe200078e0008 */
[----:B------:R-:W-:Y:S02]  /*0bd0*/  MOV R5, R11 ;  /* 0x0000000b00057202 */ /* 0x000fe40000000f00 */
[----:B------:R-:W-:Y:S02]  /*0be0*/  MOV R3, R9 ;  /* 0x0000000900037202 */ /* 0x000fe40000000f00 */
[----:B------:R-:W-:-:S03]  /*0bf0*/  MOV R4, R6 ;  /* 0x0000000600047202 */ /* 0x000fc60000000f00 */
[----:B------:R0:W2:Y:S04]  /*0c00*/  LDG.E R2, desc[UR12][R2.64] ;  /* 0x0000000c02027981 */ /* 0x0000a8000c1e1900 */
[----:B------:R-:W2:Y:S01]  /*0c10*/  LDG.E R5, desc[UR12][R4.64] ;  /* 0x0000000c04057981 */ /* 0x000ea2000c1e1900 */
[----:B------:R-:W-:Y:S02]  /*0c20*/  IADD3 R0, PT, PT, R0, 0x1, RZ ;  /* 0x0000000100007810 */ /* 0x000fe40007ffe0ff */
[----:B------:R-:W-:Y:S02]  /*0c30*/  IADD3 R6, P2, PT, R6, 0x4, RZ ;  /* 0x0000000406067810 */ /* 0x000fe40007f5e0ff */
[----:B------:R-:W-:Y:S01]  /*0c40*/  ISETP.NE.AND P0, PT, R0, RZ, PT ;  /* 0x000000ff0000720c */ /* 0x000fe20003f05270 */
[----:B0-----:R-:W-:Y:S01]  /*0c50*/  IMAD.MOV.U32 R3, RZ, RZ, R13 ;  /* 0x000000ffff037224 */ /* 0x001fe200078e000d */
[----:B------:R-:W-:-:S02]  /*0c60*/  IADD3 R8, P3, PT, R8, 0x4, RZ ;  /* 0x0000000408087810 */ /* 0x000fc40007f7e0ff */
[----:B------:R-:W-:Y:S02]  /*0c70*/  IADD3.X R11, PT, PT, RZ, R11, RZ, P2, !PT ;  /* 0x0000000bff0b7210 */ /* 0x000fe400017fe4ff */
[----:B------:R-:W-:Y:S01]  /*0c80*/  IADD3.X R9, PT, PT, RZ, R9, RZ, P3, !PT ;  /* 0x00000009ff097210 */ /* 0x000fe20001ffe4ff */
[----:B--2---:R-:W-:Y:S01]  /*0c90*/  FADD R7, R2, -R5 ;  /* 0x8000000502077221 */ /* 0x004fe20000000000 */
[----:B------:R-:W-:Y:S02]  /*0ca0*/  MOV R2, R10 ;  /* 0x0000000a00027202 */ /* 0x000fe40000000f00 */
[----:B------:R-:W-:-:S03]  /*0cb0*/  IADD3 R10, P1, PT, R10, 0x4, RZ ;  /* 0x000000040a0a7810 */ /* 0x000fc60007f3e0ff */
[----:B------:R0:W-:Y:S01]  /*0cc0*/  STG.E desc[UR12][R2.64], R7 ;  /* 0x0000000702007986 */ /* 0x0001e2000c10190c */
[----:B------:R-:W-:Y:S01]  /*0cd0*/  IADD3.X R13, PT, PT, RZ, R13, RZ, P1, !PT ;  /* 0x0000000dff0d7210 */ /* 0x000fe20000ffe4ff */
[----:B------:R-:W-:Y:S08]  /*0ce0*/  @P0 BRA `(.L_x_4) ;  /* 0xfffffffc00b40947 */ /* 0x000ff0000383ffff */
[----:B------:R-:W-:Y:S05]  /*0cf0*/  EXIT ;  /* 0x000000000000794d */ /* 0x000fea0003800000 */
.L_x_5:
[----:B------:R-:W-:-:S00]  /*0d00*/  BRA `(.L_x_5) ;  /* 0xfffffffc00fc7947 */ /* 0x000fc0000383ffff */
[----:B------:R-:W-:-:S00]  /*0d10*/  NOP ;  /* 0x0000000000007918 */ /* 0x000fc00000000000 */
        /* <DEDUP_REMOVED lines=14> */
.L_x_35:


//--------------------- .text._Z14sigmoid_kernelPKfPfi --------------------------
	.section	.text._Z14sigmoid_kernelPKfPfi,"ax",@progbits
	.align	128
        .global         _Z14sigmoid_kernelPKfPfi
        .type           _Z14sigmoid_kernelPKfPfi,@function
        .size           _Z14sigmoid_kernelPKfPfi,(.L_x_34 - _Z14sigmoid_kernelPKfPfi)
        .other          _Z14sigmoid_kernelPKfPfi,@"STO_CUDA_ENTRY STV_DEFAULT"
_Z14sigmoid_kernelPKfPfi:
.text._Z14sigmoid_kernelPKfPfi:
[----:B------:R-:W-:Y:S01]  /*0000*/  LDC R1, c[0x0][0x37c] ;  /* 0x0000df00ff017b82 */ /* 0x000fe20000000800 */
[----:B------:R-:W0:Y:S01]  /*0010*/  S2R R0, SR_TID.X ;  /* 0x0000000000007919 */ /* 0x000e220000002100 */
[----:B------:R-:W1:Y:S06]  /*0020*/  LDCU UR4, c[0x0][0x370] ;  /* 0x00006e00ff0477ac */ /* 0x000e6c0008000800 */
[----:B------:R-:W0:Y:S01]  /*0030*/  S2UR UR5, SR_CTAID.X ;  /* 0x00000000000579c3 */ /* 0x000e220000002500 */
[----:B------:R-:W2:Y:S07]  /*0040*/  LDCU UR6, c[0x0][0x390] ;  /* 0x00007200ff0677ac */ /* 0x000eae0008000800 */
[----:B------:R-:W0:Y:S02]  /*0050*/  LDC R3, c[0x0][0x360] ;  /* 0x0000d800ff037b82 */ /* 0x000e240000000800 */
[----:B0-----:R-:W-:-:S02]  /*0060*/  IMAD R0, R3, UR5, R0 ;  /* 0x0000000503007c24 */ /* 0x001fc4000f8e0200 */
[----:B-1----:R-:W-:-:S03]  /*0070*/  IMAD R3, R3, UR4, RZ ;  /* 0x0000000403037c24 */ /* 0x002fc6000f8e02ff */
[----:B--2---:R-:W-:-:S13]  /*0080*/  ISETP.GE.AND P0, PT, R0, UR6, PT ;  /* 0x0000000600007c0c */ /* 0x004fda000bf06270 */
[----:B------:R-:W-:Y:S05]  /*0090*/  @P0 EXIT ;  /* 0x000000000000094d */ /* 0x000fea0003800000 */
[----:B------:R-:W0:Y:S01]  /*00a0*/  I2F.U32.RP R6, R3 ;  /* 0x0000000300067306 */ /* 0x000e220000209000 */
[C---:B------:R-:W-:Y:S01]  /*00b0*/  IADD3 R2, PT, PT, R3.reuse, R0, RZ ;  /* 0x0000000003027210 */ /* 0x040fe20007ffe0ff */
[----:B------:R-:W-:Y:S01]  /*00c0*/  IMAD.MOV R9, RZ, RZ, -R3 ;  /* 0x000000ffff097224 */ /* 0x000fe200078e0a03 */
[----:B------:R-:W-:Y:S01]  /*00d0*/  ISETP.NE.U32.AND P2, PT, R3, RZ, PT ;  /* 0x000000ff0300720c */ /* 0x000fe20003f45070 */
[----:B------:R-:W1:Y:S01]  /*00e0*/  LDCU.64 UR4, c[0x0][0x358] ;  /* 0x00006b00ff0477ac */ /* 0x000e620008000a00 */
[C---:B------:R-:W-:Y:S01]  /*00f0*/  ISETP.GE.AND P0, PT, R2.reuse, UR6, PT ;  /* 0x0000000602007c0c */ /* 0x040fe2000bf06270 */
[----:B------:R-:W-:Y:S01]  /*0100*/  BSSY.RECONVERGENT B0, `(.L_x_6) ;  /* 0x0000040000007945 */ /* 0x000fe20003800200 */
[----:B------:R-:W-:Y:S02]  /*0110*/  VIMNMX R7, PT, PT, R2, UR6, !PT ;  /* 0x0000000602077c48 */ /* 0x000fe4000ffe0100 */
[----:B------:R-:W-:-:S04]  /*0120*/  SEL R14, RZ, 0x1, P0 ;  /* 0x00000001ff0e7807 */ /* 0x000fc80000000000 */
[----:B------:R-:W-:Y:S01]  /*0130*/  IADD3 R2, PT, PT, R7, -R2, -R14 ;  /* 0x8000000207027210 */ /* 0x000fe20007ffe80e */
[----:B0-----:R-:W0:Y:S02]  /*0140*/  MUFU.RCP R6, R6 ;  /* 0x0000000600067308 */ /* 0x001e240000001000 */
[----:B0-----:R-:W-:-:S06]  /*0150*/  IADD3 R4, PT, PT, R6, 0xffffffe, RZ ;  /* 0x0ffffffe06047810 */ /* 0x001fcc0007ffe0ff */
[----:B------:R0:W2:Y:S02]  /*0160*/  F2I.FTZ.U32.TRUNC.NTZ R5, R4 ;  /* 0x0000000400057305 */ /* 0x0000a4000021f000 */
[----:B0-----:R-:W-:Y:S02]  /*0170*/  IMAD.MOV.U32 R4, RZ, RZ, RZ ;  /* 0x000000ffff047224 */ /* 0x001fe400078e00ff */
[----:B--2---:R-:W-:-:S04]  /*0180*/  IMAD R9, R9, R5, RZ ;  /* 0x0000000509097224 */ /* 0x004fc800078e02ff */
[----:B------:R-:W-:-:S06]  /*0190*/  IMAD.HI.U32 R5, R5, R9, R4 ;  /* 0x0000000905057227 */ /* 0x000fcc00078e0004 */
[----:B------:R-:W-:-:S05]  /*01a0*/  IMAD.HI.U32 R5, R5, R2, RZ ;  /* 0x0000000205057227 */ /* 0x000fca00078e00ff */
[----:B------:R-:W-:-:S05]  /*01b0*/  IADD3 R4, PT, PT, -R5, RZ, RZ ;  /* 0x000000ff05047210 */ /* 0x000fca0007ffe1ff */
[----:B------:R-:W-:-:S05]  /*01c0*/  IMAD R2, R3, R4, R2 ;  /* 0x0000000403027224 */ /* 0x000fca00078e0202 */
[----:B------:R-:W-:-:S13]  /*01d0*/  ISETP.GE.U32.AND P0, PT, R2, R3, PT ;  /* 0x000000030200720c */ /* 0x000fda0003f06070 */
[----:B------:R-:W-:Y:S01]  /*01e0*/  @P0 IMAD.IADD R2, R2, 0x1, -R3 ;  /* 0x0000000102020824 */ /* 0x000fe200078e0a03 */
[----:B------:R-:W-:-:S04]  /*01f0*/  @P0 IADD3 R5, PT, PT, R5, 0x1, RZ ;  /* 0x0000000105050810 */ /* 0x000fc80007ffe0ff */
[----:B------:R-:W-:-:S13]  /*0200*/  ISETP.GE.U32.AND P1, PT, R2, R3, PT ;  /* 0x000000030200720c */ /* 0x000fda0003f26070 */
[----:B------:R-:W-:Y:S01]  /*0210*/  @P1 VIADD R5, R5, 0x1 ;  /* 0x0000000105051836 */ /* 0x000fe20000000000 */
[----:B------:R-:W-:-:S04]  /*0220*/  @!P2 LOP3.LUT R5, RZ, R3, RZ, 0x33, !PT ;  /* 0x00000003ff05a212 */ /* 0x000fc800078e33ff */
[----:B------:R-:W-:-:S04]  /*0230*/  IADD3 R14, PT, PT, R14, R5, RZ ;  /* 0x000000050e0e7210 */ /* 0x000fc80007ffe0ff */
[----:B------:R-:W-:-:S04]  /*0240*/  LOP3.LUT R2, R14, 0x3, RZ, 0xc0, !PT ;  /* 0x000000030e027812 */ /* 0x000fc800078ec0ff */
[----:B------:R-:W-:-:S13]  /*0250*/  ISETP.NE.AND P0, PT, R2, 0x3, PT ;  /* 0x000000030200780c */ /* 0x000fda0003f05270 */
[----:B-1----:R-:W-:Y:S05]  /*0260*/  @!P0 BRA `(.L_x_7) ;  /* 0x0000000000a48947 */ /* 0x002fea0003800000 */
[----:B------:R-:W0:Y:S01]  /*0270*/  LDC.64 R6, c[0x0][0x380] ;  /* 0x0000e000ff067b82 */ /* 0x000e220000000a00 */
[----:B------:R-:W-:-:S05]  /*0280*/  VIADD R2, R14, 0x1 ;  /* 0x000000010e027836 */ /* 0x000fca0000000000 */
[----:B------:R-:W-:Y:S02]  /*0290*/  LOP3.LUT R2, R2, 0x3, RZ, 0xc0, !PT ;  /* 0x0000000302027812 */ /* 0x000fe400078ec0ff */
[----:B------:R-:W1:Y:S02]  /*02a0*/  LDC.64 R16, c[0x0][0x388] ;  /* 0x0000e200ff107b82 */ /* 0x000e640000000a00 */
[----:B------:R-:W-:-:S07]  /*02b0*/  IADD3 R15, PT, PT, -R2, RZ, RZ ;  /* 0x000000ff020f7210 */ /* 0x000fce0007ffe1ff */
.L_x_10:
[----:B0-----:R-:W-:-:S06]  /*02c0*/  IMAD.WIDE R4, R0, 0x4, R6 ;  /* 0x0000000400047825 */ /* 0x001fcc00078e0206 */
[----:B--2---:R-:W2:Y:S01]  /*02d0*/  LDG.E R4, desc[UR4][R4.64] ;  /* 0x0000000404047981 */ /* 0x004ea2000c1e1900 */
[----:B------:R-:W-:Y:S02]  /*02e0*/  HFMA2 R11, -RZ, RZ, 3.7421875, 0 ;  /* 0x437c0000ff0b7431 */ /* 0x000fe400000001ff */
[----:B------:R-:W-:Y:S01]  /*02f0*/  IMAD.MOV.U32 R9, RZ, RZ, 0x3bbb989d ;  /* 0x3bbb989dff097424 */ /* 0x000fe200078e00ff */
[----:B------:R-:W-:Y:S01]  /*0300*/  BSSY.RECONVERGENT B1, `(.L_x_8) ;  /* 0x000001b000017945 */ /* 0x000fe20003800200 */
[----:B------:R-:W-:-:S05]  /*0310*/  VIADD R15, R15, 0x1 ;  /* 0x000000010f0f7836 */ /* 0x000fca0000000000 */
[----:B------:R-:W-:Y:S01]  /*0320*/  ISETP.NE.AND P0, PT, R15, RZ, PT ;  /* 0x000000ff0f00720c */ /* 0x000fe20003f05270 */
[----:B--2---:R-:W-:-:S04]  /*0330*/  FFMA.SAT R2, R4, -R9, 0.5 ;  /* 0x3f00000004027423 */ /* 0x004fc80000002809 */
[----:B------:R-:W-:-:S04]  /*0340*/  FFMA.RM R2, R2, R11, 12582913 ;  /* 0x4b40000102027423 */ /* 0x000fc8000000400b */
[C---:B------:R-:W-:Y:S01]  /*0350*/  FADD R9, R2.reuse, -12583039 ;  /* 0xcb40007f02097421 */ /* 0x040fe20000000000 */
[----:B------:R-:W-:-:S03]  /*0360*/  IMAD.SHL.U32 R2, R2, 0x800000, RZ ;  /* 0x0080000002027824 */ /* 0x000fc600078e00ff */
[----:B------:R-:W-:-:S04]  /*0370*/  FFMA R9, R4, -1.4426950216293334961, -R9 ;  /* 0xbfb8aa3b04097823 */ /* 0x000fc80000000809 */
[----:B------:R-:W-:-:S04]  /*0380*/  FFMA R18, R4, -1.925963033500011079e-08, R9 ;  /* 0xb2a5706004127823 */ /* 0x000fc80000000009 */
[----:B------:R-:W0:Y:S02]  /*0390*/  MUFU.EX2 R9, R18 ;  /* 0x0000001200097308 */ /* 0x000e240000000800 */
[----:B0-----:R-:W-:-:S06]  /*03a0*/  FMUL R2, R2, R9 ;  /* 0x0000000902027220 */ /* 0x001fcc0000400000 */
[----:B------:R-:W0:Y:S02]  /*03b0*/  F2F.F64.F32 R10, R2 ;  /* 0x00000002000a7310 */ /* 0x000e240000201800 */
[----:B0-----:R-:W-:-:S06]  /*03c0*/  DADD R10, R10, 1 ;  /* 0x3ff000000a0a7429 */ /* 0x001fcc0000000000 */
[----:B------:R-:W0:Y:S04]  /*03d0*/  MUFU.RCP64H R5, R11 ;  /* 0x0000000b00057308 */ /* 0x000e280000001800 */
[----:B------:R-:W-:-:S04]  /*03e0*/  IADD3 R4, PT, PT, R11, 0x300402, RZ ;  /* 0x003004020b047810 */ /* 0x000fc80007ffe0ff */
[----:B------:R-:W-:Y:S02]  /*03f0*/  FSETP.GEU.AND P1, PT, |R4|, 5.8789094863358348022e-39, PT ;  /* 0x004004020400780b */ /* 0x000fe40003f2e200 */
[----:B0-----:R-:W-:-:S08]  /*0400*/  DFMA R8, -R10, R4, 1 ;  /* 0x3ff000000a08742b */ /* 0x001fd00000000104 */
[----:B------:R-:W-:-:S08]  /*0410*/  DFMA R8, R8, R8, R8 ;  /* 0x000000080808722b */ /* 0x000fd00000000008 */
[----:B------:R-:W-:-:S08]  /*0420*/  DFMA R8, R4, R8, R4 ;  /* 0x000000080408722b */ /* 0x000fd00000000004 */
[----:B------:R-:W-:-:S08]  /*0430*/  DFMA R12, -R10, R8, 1 ;  /* 0x3ff000000a0c742b */ /* 0x000fd00000000108 */
[----:B------:R-:W-:Y:S01]  /*0440*/  DFMA R12, R8, R12, R8 ;  /* 0x0000000c080c722b */ /* 0x000fe20000000008 */
[----:B-1----:R-:W-:Y:S01]  /*0450*/  IMAD.WIDE R8, R0, 0x4, R16 ;  /* 0x0000000400087825 */ /* 0x002fe200078e0210 */
[----:B------:R-:W-:Y:S09]  /*0460*/  @P1 BRA `(.L_x_9) ;  /* 0x0000000000101947 */ /* 0x000ff20003800000 */
[----:B------:R-:W-:Y:S02]  /*0470*/  LOP3.LUT R4, R11, 0x7fffffff, RZ, 0xc0, !PT ;  /* 0x7fffffff0b047812 */ /* 0x000fe400078ec0ff */
[----:B------:R-:W-:Y:S02]  /*0480*/  MOV R2, 0x4b0 ;  /* 0x000004b000027802 */ /* 0x000fe40000000f00 */
[----:B------:R-:W-:-:S07]  /*0490*/  IADD3 R4, PT, PT, R4, -0x100000, RZ ;  /* 0xfff0000004047810 */ /* 0x000fce0007ffe0ff */
[----:B------:R-:W-:Y:S05]  /*04a0*/  CALL.REL.NOINC `($__internal_0_$__cuda_sm20_dblrcp_rn_slowpath_v3) ;  /* 0x00000008004c7944 */ /* 0x000fea0003c00000 */
.L_x_9:
[----:B------:R-:W-:Y:S05]  /*04b0*/  BSYNC.RECONVERGENT B1 ;  /* 0x0000000000017941 */ /* 0x000fea0003800200 */
.L_x_8:
[----:B------:R-:W0:Y:S01]  /*04c0*/  F2F.F32.F64 R13, R12 ;  /* 0x0000000c000d7310 */ /* 0x000e220000301000 */
[----:B------:R-:W-:Y:S01]  /*04d0*/  IMAD.IADD R0, R3, 0x1, R0 ;  /* 0x0000000103007824 */ /* 0x000fe200078e0200 */
[----:B0-----:R2:W-:Y:S01]  /*04e0*/  STG.E desc[UR4][R8.64], R13 ;  /* 0x0000000d08007986 */ /* 0x0015e2000c101904 */
[----:B------:R-:W-:Y:S05]  /*04f0*/  @P0 BRA `(.L_x_10) ;  /* 0xfffffffc00700947 */ /* 0x000fea000383ffff */
.L_x_7:
[----:B------:R-:W-:Y:S05]  /*0500*/  BSYNC.RECONVERGENT B0 ;  /* 0x0000000000007941 */ /* 0x000fea0003800200 */
.L_x_6:
[----:B--2---:R-:W0:Y:S01]  /*0510*/  LDC.64 R8, c[0x0][0x380] ;  /* 0x0000e000ff087b82 */ /* 0x004e220000000a00 */
[----:B------:R-:W-:Y:S01]  /*0520*/  ISETP.GE.U32.AND P0, PT, R14, 0x3, PT ;  /* 0x000000030e00780c */ /* 0x000fe20003f06070 */
[----:B------:R-:W1:Y:S06]  /*0530*/  LDCU UR6, c[0x0][0x390] ;  /* 0x00007200ff0677ac */ /* 0x000e6c0008000800 */
[----:B------:R-:W2:Y:S06]  /*0540*/  LDC.64 R6, c[0x0][0x388] ;  /* 0x0000e200ff067b82 */ /* 0x000eac0000000a00 */
[----:B-1----:R-:W-:Y:S05]  /*0550*/  @!P0 EXIT ;  /* 0x000000000000894d */ /* 0x002fea0003800000 */
.L_x_19:
[----:B0-----:R-:W-:-:S05]  /*0560*/  IMAD.WIDE R14, R0, 0x4, R8 ;  /* 0x00000004000e7825 */ /* 0x001fca00078e0208 */
[----:B------:R-:W3:Y:S01]  /*0570*/  LDG.E R2, desc[UR4][R14.64] ;  /* 0x000000040e027981 */ /* 0x000ee2000c1e1900 */
[----:B------:R-:W-:Y:S01]  /*0580*/  HFMA2 R11, -RZ, RZ, 3.7421875, 0 ;  /* 0x437c0000ff0b7431 */ /* 0x000fe200000001ff */
[----:B------:R-:W-:Y:S01]  /*0590*/  MOV R5, 0x3bbb989d ;  /* 0x3bbb989d00057802 */ /* 0x000fe20000000f00 */
[----:B------:R-:W-:Y:S04]  /*05a0*/  BSSY.RECONVERGENT B0, `(.L_x_11) ;  /* 0x000001a000007945 */ /* 0x000fe80003800200 */
[----:B---3--:R-:W-:-:S04]  /*05b0*/  FFMA.SAT R4, R2, -R5, 0.5 ;  /* 0x3f00000002047423 */ /* 0x008fc80000002805 */
        /* <DEDUP_REMOVED lines=8> */
[----:B01----:R-:W-:-:S06]  /*0640*/  DADD R16, R4, 1 ;  /* 0x3ff0000004107429 */ /* 0x003fcc0000000000 */
        /* <DEDUP_REMOVED lines=8> */
[----:B------:R-:W-:Y:S10]  /*06d0*/  @P0 BRA `(.L_x_12) ;  /* 0x0000000000180947 */ /* 0x000ff40003800000 */
[----:B------:R-:W-:Y:S01]  /*06e0*/  LOP3.LUT R4, R17, 0x7fffffff, RZ, 0xc0, !PT ;  /* 0x7fffffff11047812 */ /* 0x000fe200078ec0ff */
[----:B------:R-:W-:Y:S01]  /*06f0*/  IMAD.MOV.U32 R11, RZ, RZ, R17 ;  /* 0x000000ffff0b7224 */ /* 0x000fe200078e0011 */
[----:B------:R-:W-:Y:S02]  /*0700*/  MOV R10, R16 ;  /* 0x00000010000a7202 */ /* 0x000fe40000000f00 */
[----:B------:R-:W-:Y:S02]  /*0710*/  IADD3 R4, PT, PT, R4, -0x100000, RZ ;  /* 0xfff0000004047810 */ /* 0x000fe40007ffe0ff */
[----:B------:R-:W-:-:S07]  /*0720*/  MOV R2, 0x740 ;  /* 0x0000074000027802 */ /* 0x000fce0000000f00 */
[----:B--2---:R-:W-:Y:S05]  /*0730*/  CALL.REL.NOINC `($__internal_0_$__cuda_sm20_dblrcp_rn_slowpath_v3) ;  /* 0x0000000400a87944 */ /* 0x004fea0003c00000 */
.L_x_12:
[----:B------:R-:W-:Y:S05]  /*0740*/  BSYNC.RECONVERGENT B0 ;  /* 0x0000000000007941 */ /* 0x000fea0003800200 */
.L_x_11:
[----:B------:R-:W0:Y:S01]  /*0750*/  F2F.F32.F64 R13, R12 ;  /* 0x0000000c000d7310 */ /* 0x000e220000301000 */
[----:B--2---:R-:W-:-:S04]  /*0760*/  IMAD.WIDE R16, R0, 0x4, R6 ;  /* 0x0000000400107825 */ /* 0x004fc800078e0206 */
[----:B------:R-:W-:Y:S01]  /*0770*/  IMAD.WIDE R14, R3, 0x4, R14 ;  /* 0x00000004030e7825 */ /* 0x000fe200078e020e */
[----:B0-----:R0:W-:Y:S04]  /*0780*/  STG.E desc[UR4][R16.64], R13 ;  /* 0x0000000d10007986 */ /* 0x0011e8000c101904 */
[----:B------:R-:W2:Y:S01]  /*0790*/  LDG.E R2, desc[UR4][R14.64] ;  /* 0x000000040e027981 */ /* 0x000ea2000c1e1900 */
[----:B------:R-:W-:Y:S01]  /*07a0*/  MOV R5, 0x3bbb989d ;  /* 0x3bbb989d00057802 */ /* 0x000fe20000000f00 */
[----:B------:R-:W-:Y:S01]  /*07b0*/  IMAD.MOV.U32 R11, RZ, RZ, 0x437c0000 ;  /* 0x437c0000ff0b7424 */ /* 0x000fe200078e00ff */
[----:B------:R-:W-:Y:S03]  /*07c0*/  BSSY.RECONVERGENT B0, `(.L_x_13) ;  /* 0x0000018000007945 */ /* 0x000fe60003800200 */
[----:B--2---:R-:W-:-:S04]  /*07d0*/  FFMA.SAT R4, R2, -R5, 0.5 ;  /* 0x3f00000002047423 */ /* 0x004fc80000002805 */
[----:B------:R-:W-:-:S04]  /*07e0*/  FFMA.RM R4, R4, R11, 12582913 ;  /* 0x4b40000104047423 */ /* 0x000fc8000000400b */
[C---:B------:R-:W-:Y:S01]  /*07f0*/  FADD R5, R4.reuse, -12583039 ;  /* 0xcb40007f04057421 */ /* 0x040fe20000000000 */
[----:B------:R-:W-:-:S03]  /*0800*/  SHF.L.U32 R4, R4, 0x17, RZ ;  /* 0x0000001704047819 */ /* 0x000fc600000006ff */
[----:B------:R-:W-:-:S04]  /*0810*/  FFMA R5, R2, -1.4426950216293334961, -R5 ;  /* 0xbfb8aa3b02057823 */ /* 0x000fc80000000805 */
[----:B------:R-:W-:-:S04]  /*0820*/  FFMA R2, R2, -1.925963033500011079e-08, R5 ;  /* 0xb2a5706002027823 */ /* 0x000fc80000000005 */
[----:B------:R-:W1:Y:S02]  /*0830*/  MUFU.EX2 R5, R2 ;  /* 0x0000000200057308 */ /* 0x000e640000000800 */
[----:B-1----:R-:W-:-:S06]  /*0840*/  FMUL R20, R4, R5 ;  /* 0x0000000504147220 */ /* 0x002fcc0000400000 */
[----:B------:R-:W1:Y:S02]  /*0850*/  F2F.F64.F32 R10, R20 ;  /* 0x00000014000a7310 */ /* 0x000e640000201800 */
[----:B-1----:R-:W-:-:S06]  /*0860*/  DADD R10, R10, 1 ;  /* 0x3ff000000a0a7429 */ /* 0x002fcc0000000000 */
        /* <DEDUP_REMOVED lines=9> */
[----:B------:R-:W-:Y:S02]  /*0900*/  LOP3.LUT R4, R11, 0x7fffffff, RZ, 0xc0, !PT ;  /* 0x7fffffff0b047812 */ /* 0x000fe400078ec0ff */
[----:B------:R-:W-:-:S03]  /*0910*/  MOV R2, 0x940 ;  /* 0x0000094000027802 */ /* 0x000fc60000000f00 */
[----:B------:R-:W-:-:S07]  /*0920*/  VIADD R4, R4, 0xfff00000 ;  /* 0xfff0000004047836 */ /* 0x000fce0000000000 */
[----:B------:R-:W-:Y:S05]  /*0930*/  CALL.REL.NOINC `($__internal_0_$__cuda_sm20_dblrcp_rn_slowpath_v3) ;  /* 0x0000000400287944 */ /* 0x000fea0003c00000 */
.L_x_14:
[----:B------:R-:W-:Y:S05]  /*0940*/  BSYNC.RECONVERGENT B0 ;  /* 0x0000000000007941 */ /* 0x000fea0003800200 */
.L_x_13:
[----:B------:R-:W0:Y:S01]  /*0950*/  F2F.F32.F64 R13, R12 ;  /* 0x0000000c000d7310 */ /* 0x000e220000301000 */
[----:B------:R-:W-:-:S04]  /*0960*/  IMAD.WIDE R16, R3, 0x4, R16 ;  /* 0x0000000403107825 */ /* 0x000fc800078e0210 */
[----:B------:R-:W-:Y:S01]  /*0970*/  IMAD.WIDE R14, R3, 0x4, R14 ;  /* 0x00000004030e7825 */ /* 0x000fe200078e020e */
[----:B0-----:R0:W-:Y:S04]  /*0980*/  STG.E desc[UR4][R16.64], R13 ;  /* 0x0000000d10007986 */ /* 0x0011e8000c101904 */
[----:B------:R-:W2:Y:S01]  /*0990*/  LDG.E R2, desc[UR4][R14.64] ;  /* 0x000000040e027981 */ /* 0x000ea2000c1e1900 */
[----:B------:R-:W-:Y:S01]  /*09a0*/  HFMA2 R11, -RZ, RZ, 3.7421875, 0 ;  /* 0x437c0000ff0b7431 */ /* 0x000fe200000001ff */
[----:B------:R-:W-:Y:S01]  /*09b0*/  MOV R5, 0x3bbb989d ;  /* 0x3bbb989d00057802 */ /* 0x000fe20000000f00 */
[----:B------:R-:W-:Y:S04]  /*09c0*/  BSSY.RECONVERGENT B0, `(.L_x_15) ;  /* 0x0000018000007945 */ /* 0x000fe80003800200 */
[----:B--2---:R-:W-:-:S04]  /*09d0*/  FFMA.SAT R4, R2, -R5, 0.5 ;  /* 0x3f00000002047423 */ /* 0x004fc80000002805 */
[----:B------:R-:W-:-:S04]  /*09e0*/  FFMA.RM R4, R4, R11, 12582913 ;  /* 0x4b40000104047423 */ /* 0x000fc8000000400b */
[C---:B------:R-:W-:Y:S01]  /*09f0*/  FADD R5, R4.reuse, -12583039 ;  /* 0xcb40007f04057421 */ /* 0x040fe20000000000 */
[----:B------:R-:W-:-:S03]  /*0a00*/  IMAD.SHL.U32 R4, R4, 0x800000, RZ ;  /* 0x0080000004047824 */ /* 0x000fc600078e00ff */
        /* <DEDUP_REMOVED lines=16> */
[----:B------:R-:W-:Y:S02]  /*0b10*/  MOV R2, 0xb40 ;  /* 0x00000b4000027802 */ /* 0x000fe40000000f00 */
[----:B------:R-:W-:-:S07]  /*0b20*/  IADD3 R4, PT, PT, R4, -0x100000, RZ ;  /* 0xfff0000004047810 */ /* 0x000fce0007ffe0ff */
[----:B------:R-:W-:Y:S05]  /*0b30*/  CALL.REL.NOINC `($__internal_0_$__cuda_sm20_dblrcp_rn_slowpath_v3) ;  /* 0x0000000000a87944 */ /* 0x000fea0003c00000 */
.L_x_16:
[----:B------:R-:W-:Y:S05]  /*0b40*/  BSYNC.RECONVERGENT B0 ;  /* 0x0000000000007941 */ /* 0x000fea0003800200 */
.L_x_15:
[----:B------:R-:W0:Y:S01]  /*0b50*/  F2F.F32.F64 R13, R12 ;  /* 0x0000000c000d7310 */ /* 0x000e220000301000 */
[----:B------:R-:W-:-:S04]  /*0b60*/  IMAD.WIDE R16, R3, 0x4, R16 ;  /* 0x0000000403107825 */ /* 0x000fc800078e0210 */
[----:B------:R-:W-:Y:S01]  /*0b70*/  IMAD.WIDE R14, R3, 0x4, R14 ;  /* 0x00000004030e7825 */ /* 0x000fe200078e020e */
[----:B0-----:R0:W-:Y:S05]  /*0b80*/  STG.E desc[UR4][R16.64], R13 ;  /* 0x0000000d10007986 */ /* 0x0011ea000c101904 */
[----:B------:R-:W2:Y:S01]  /*0b90*/  LDG.E R14, desc[UR4][R14.64] ;  /* 0x000000040e0e7981 */ /* 0x000ea2000c1e1900 */
[----:B------:R-:W-:Y:S01]  /*0ba0*/  IMAD.MOV.U32 R5, RZ, RZ, 0x3bbb989d ;  /* 0x3bbb989dff057424 */ /* 0x000fe200078e00ff */
[----:B------:R-:W-:Y:S01]  /*0bb0*/  MOV R11, 0x437c0000 ;  /* 0x437c0000000b7802 */ /* 0x000fe20000000f00 */
[----:B------:R-:W-:Y:S02]  /*0bc0*/  BSSY.RECONVERGENT B0, `(.L_x_17) ;  /* 0x000001a000007945 */ /* 0x000fe40003800200 */
        /* <DEDUP_REMOVED lines=10> */
[----:B------:R-:W1:Y:S04]  /*0c70*/  MUFU.RCP64H R5, R15 ;  /* 0x0000000f00057308 */ /* 0x000e680000001800 */
[----:B------:R-:W-:-:S05]  /*0c80*/  VIADD R4, R15, 0x300402 ;  /* 0x003004020f047836 */ /* 0x000fca0000000000 */
[----:B------:R-:W-:Y:S01]  /*0c90*/  FSETP.GEU.AND P0, PT, |R4|, 5.8789094863358348022e-39, PT ;  /* 0x004004020400780b */ /* 0x000fe20003f0e200 */
[----:B-1----:R-:W-:-:S08]  /*0ca0*/  DFMA R10, -R14, R4, 1 ;  /* 0x3ff000000e0a742b */ /* 0x002fd00000000104 */
[----:B------:R-:W-:-:S08]  /*0cb0*/  DFMA R10, R10, R10, R10 ;  /* 0x0000000a0a0a722b */ /* 0x000fd0000000000a */
[----:B------:R-:W-:-:S08]  /*0cc0*/  DFMA R10, R4, R10, R4 ;  /* 0x0000000a040a722b */ /* 0x000fd00000000004 */
[----:B0-----:R-:W-:-:S08]  /*0cd0*/  DFMA R12, -R14, R10, 1 ;  /* 0x3ff000000e0c742b */ /* 0x001fd0000000010a */
[----:B------:R-:W-:Y:S01]  /*0ce0*/  DFMA R12, R10, R12, R10 ;  /* 0x0000000c0a0c722b */ /* 0x000fe2000000000a */
[----:B------:R-:W-:Y:S10]  /*0cf0*/  @P0 BRA `(.L_x_18) ;  /* 0x0000000000180947 */ /* 0x000ff40003800000 */
[----:B------:R-:W-:Y:S02]  /*0d00*/  LOP3.LUT R4, R15, 0x7fffffff, RZ, 0xc0, !PT ;  /* 0x7fffffff0f047812 */ /* 0x000fe400078ec0ff */
[----:B------:R-:W-:Y:S02]  /*0d10*/  MOV R10, R14 ;  /* 0x0000000e000a7202 */ /* 0x000fe40000000f00 */
[----:B------:R-:W-:Y:S01]  /*0d20*/  MOV R11, R15 ;  /* 0x0000000f000b7202 */ /* 0x000fe20000000f00 */
[----:B------:R-:W-:Y:S01]  /*0d30*/  VIADD R4, R4, 0xfff00000 ;  /* 0xfff0000004047836 */ /* 0x000fe20000000000 */
[----:B------:R-:W-:-:S07]  /*0d40*/  MOV R2, 0xd60 ;  /* 0x00000d6000027802 */ /* 0x000fce0000000f00 */
[----:B------:R-:W-:Y:S05]  /*0d50*/  CALL.REL.NOINC `($__internal_0_$__cuda_sm20_dblrcp_rn_slowpath_v3) ;  /* 0x0000000000207944 */ /* 0x000fea0003c00000 */
.L_x_18:
[----:B------:R-:W-:Y:S05]  /*0d60*/  BSYNC.RECONVERGENT B0 ;  /* 0x0000000000007941 */ /* 0x000fea0003800200 */
.L_x_17:
[----:B------:R-:W0:Y:S01]  /*0d70*/  F2F.F32.F64 R13, R12 ;  /* 0x0000000c000d7310 */ /* 0x000e220000301000 */
[C---:B------:R-:W-:Y:S01]  /*0d80*/  IMAD.WIDE R16, R3.reuse, 0x4, R16 ;  /* 0x0000000403107825 */ /* 0x040fe200078e0210 */
[----:B------:R-:W-:-:S04]  /*0d90*/  LEA R0, R3, R0, 0x2 ;  /* 0x0000000003007211 */ /* 0x000fc800078e10ff */
[----:B------:R-:W-:Y:S01]  /*0da0*/  ISETP.GE.AND P0, PT, R0, UR6, PT ;  /* 0x0000000600007c0c */ /* 0x000fe2000bf06270 */
[----:B0-----:R1:W-:-:S12]  /*0db0*/  STG.E desc[UR4][R16.64], R13 ;  /* 0x0000000d10007986 */ /* 0x0013d8000c101904 */
[----:B------:R-:W-:Y:S05]  /*0dc0*/  @!P0 BRA `(.L_x_19) ;  /* 0xfffffff400e48947 */ /* 0x000fea000383ffff */
[----:B------:R-:W-:Y:S05]  /*0dd0*/  EXIT ;  /* 0x000000000000794d */ /* 0x000fea0003800000 */
        .weak           $__internal_0_$__cuda_sm20_dblrcp_rn_slowpath_v3
        .type           $__internal_0_$__cuda_sm20_dblrcp_rn_slowpath_v3,@function
        .size           $__internal_0_$__cuda_sm20_dblrcp_rn_slowpath_v3,(.L_x_34 - $__internal_0_$__cuda_sm20_dblrcp_rn_slowpath_v3)
$__internal_0_$__cuda_sm20_dblrcp_rn_slowpath_v3:
[----:B------:R-:W-:Y:S01]  /*0de0*/  DSETP.GTU.AND P1, PT, |R10|, +INF , PT ;  /* 0x7ff000000a00742a */ /* 0x000fe20003f2c200 */
[----:B------:R-:W-:-:S13]  /*0df0*/  BSSY.RECONVERGENT B2, `(.L_x_20) ;  /* 0x0000022000027945 */ /* 0x000fda0003800200 */
[----:B------:R-:W-:Y:S05]  /*0e00*/  @P1 BRA `(.L_x_21) ;  /* 0x0000000000781947 */ /* 0x000fea0003800000 */
[----:B------:R-:W-:-:S04]  /*0e10*/  LOP3.LUT R5, R11, 0x7fffffff, RZ, 0xc0, !PT ;  /* 0x7fffffff0b057812 */ /* 0x000fc800078ec0ff */
[----:B------:R-:W-:-:S04]  /*0e20*/  IADD3 R12, PT, PT, R5, -0x1, RZ ;  /* 0xffffffff050c7810 */ /* 0x000fc80007ffe0ff */
[----:B------:R-:W-:-:S13]  /*0e30*/  ISETP.GE.U32.AND P1, PT, R12, 0x7fefffff, PT ;  /* 0x7fefffff0c00780c */ /* 0x000fda0003f26070 */
[----:B------:R-:W-:Y:S01]  /*0e40*/  @P1 LOP3.LUT R13, R11, 0x7ff00000, RZ, 0x3c, !PT ;  /* 0x7ff000000b0d1812 */ /* 0x000fe200078e3cff */
[----:B------:R-:W-:Y:S01]  /*0e50*/  @P1 IMAD.MOV.U32 R12, RZ, RZ, RZ ;  /* 0x000000ffff0c1224 */ /* 0x000fe200078e00ff */
[----:B------:R-:W-:Y:S06]  /*0e60*/  @P1 BRA `(.L_x_22) ;  /* 0x0000000000681947 */ /* 0x000fec0003800000 */
[----:B------:R-:W-:-:S13]  /*0e70*/  ISETP.GE.U32.AND P1, PT, R5, 0x1000001, PT ;  /* 0x010000010500780c */ /* 0x000fda0003f26070 */
[----:B------:R-:W-:Y:S05]  /*0e80*/  @!P1 BRA `(.L_x_23) ;  /* 0x0000000000349947 */ /* 0x000fea0003800000 */
[----:B------:R-:W-:Y:S02]  /*0e90*/  IADD3 R13, PT, PT, R11, -0x3fe00000, RZ ;  /* 0xc02000000b0d7810 */ /* 0x000fe40007ffe0ff */
[----:B------:R-:W-:Y:S02]  /*0ea0*/  MOV R12, R10 ;  /* 0x0000000a000c7202 */ /* 0x000fe40000000f00 */
[----:B------:R-:W0:Y:S04]  /*0eb0*/  MUFU.RCP64H R5, R13 ;  /* 0x0000000d00057308 */ /* 0x000e280000001800 */
[----:B0-----:R-:W-:-:S08]  /*0ec0*/  DFMA R18, -R12, R4, 1 ;  /* 0x3ff000000c12742b */ /* 0x001fd00000000104 */
[----:B------:R-:W-:-:S08]  /*0ed0*/  DFMA R18, R18, R18, R18 ;  /* 0x000000121212722b */ /* 0x000fd00000000012 */
[----:B------:R-:W-:-:S08]  /*0ee0*/  DFMA R18, R4, R18, R4 ;  /* 0x000000120412722b */ /* 0x000fd00000000004 */
[----:B------:R-:W-:-:S08]  /*0ef0*/  DFMA R4, -R12, R18, 1 ;  /* 0x3ff000000c04742b */ /* 0x000fd00000000112 */
[----:B------:R-:W-:-:S08]  /*0f00*/  DFMA R4, R18, R4, R18 ;  /* 0x000000041204722b */ /* 0x000fd00000000012 */
[----:B------:R-:W-:-:S08]  /*0f10*/  DMUL R4, R4, 2.2250738585072013831e-308 ;  /* 0x0010000004047828 */ /* 0x000fd00000000000 */
[----:B------:R-:W-:-:S08]  /*0f20*/  DFMA R10, -R10, R4, 1 ;  /* 0x3ff000000a0a742b */ /* 0x000fd00000000104 */
[----:B------:R-:W-:-:S08]  /*0f30*/  DFMA R10, R10, R10, R10 ;  /* 0x0000000a0a0a722b */ /* 0x000fd0000000000a */
[----:B------:R-:W-:Y:S01]  /*0f40*/  DFMA R12, R4, R10, R4 ;  /* 0x0000000a040c722b */ /* 0x000fe20000000004 */
[----:B------:R-:W-:Y:S10]  /*0f50*/  BRA `(.L_x_22) ;  /* 0x00000000002c7947 */ /* 0x000ff40003800000 */
.L_x_23:
[----:B------:R-:W-:-:S06]  /*0f60*/  DMUL R10, R10, 8.11296384146066816958e+31 ;  /* 0x469000000a0a7828 */ /* 0x000fcc0000000000 */
[----:B------:R-:W0:Y:S02]  /*0f70*/  MUFU.RCP64H R5, R11 ;  /* 0x0000000b00057308 */ /* 0x000e240000001800 */
[----:B0-----:R-:W-:-:S08]  /*0f80*/  DFMA R12, -R10, R4, 1 ;  /* 0x3ff000000a0c742b */ /* 0x001fd00000000104 */
[----:B------:R-:W-:-:S08]  /*0f90*/  DFMA R12, R12, R12, R12 ;  /* 0x0000000c0c0c722b */ /* 0x000fd0000000000c */
[----:B------:R-:W-:-:S08]  /*0fa0*/  DFMA R12, R4, R12, R4 ;  /* 0x0000000c040c722b */ /* 0x000fd00000000004 */
[----:B------:R-:W-:-:S08]  /*0fb0*/  DFMA R4, -R10, R12, 1 ;  /* 0x3ff000000a04742b */ /* 0x000fd0000000010c */
[----:B------:R-:W-:-:S08]  /*0fc0*/  DFMA R4, R12, R4, R12 ;  /* 0x000000040c04722b */ /* 0x000fd0000000000c */
[----:B------:R-:W-:Y:S01]  /*0fd0*/  DMUL R12, R4, 8.11296384146066816958e+31 ;  /* 0x46900000040c7828 */ /* 0x000fe20000000000 */
[----:B------:R-:W-:Y:S10]  /*0fe0*/  BRA `(.L_x_22) ;  /* 0x0000000000087947 */ /* 0x000ff40003800000 */
.L_x_21:
[----:B------:R-:W-:Y:S01]  /*0ff0*/  LOP3.LUT R13, R11, 0x80000, RZ, 0xfc, !PT ;  /* 0x000800000b0d7812 */ /* 0x000fe200078efcff */
[----:B------:R-:W-:-:S07]  /*1000*/  IMAD.MOV.U32 R12, RZ, RZ, R10 ;  /* 0x000000ffff0c7224 */ /* 0x000fce00078e000a */
.L_x_22:
[----:B------:R-:W-:Y:S05]  /*1010*/  BSYNC.RECONVERGENT B2 ;  /* 0x0000000000027941 */ /* 0x000fea0003800200 */
.L_x_20:
[----:B------:R-:W-:Y:S01]  /*1020*/  HFMA2 R5, -RZ, RZ, 0, 0 ;  /* 0x00000000ff057431 */ /* 0x000fe200000001ff */
[----:B------:R-:W-:-:S04]  /*1030*/  MOV R4, R2 ;  /* 0x0000000200047202 */ /* 0x000fc80000000f00 */
[----:B------:R-:W-:Y:S05]  /*1040*/  RET.REL.NODEC R4 `(_Z14sigmoid_kernelPKfPfi) ;  /* 0xffffffec04ec7950 */ /* 0x000fea0003c3ffff */
.L_x_24:
        /* <DEDUP_REMOVED lines=11> */
.L_x_34:


//--------------------- .text._Z7mysgemmiiiPKfS0_Pf --------------------------
	.section	.text._Z7mysgemmiiiPKfS0_Pf,"ax",@progbits
	.align	128
        .global         _Z7mysgemmiiiPKfS0_Pf
        .type           _Z7mysgemmiiiPKfS0_Pf,@function
        .size           _Z7mysgemmiiiPKfS0_Pf,(.L_x_37 - _Z7mysgemmiiiPKfS0_Pf)
        .other          _Z7mysgemmiiiPKfS0_Pf,@"STO_CUDA_ENTRY STV_DEFAULT"
_Z7mysgemmiiiPKfS0_Pf:
.text._Z7mysgemmiiiPKfS0_Pf:
[----:B------:R-:W-:Y:S01]  /*0000*/  LDC R1, c[0x0][0x37c] ;  /* 0x0000df00ff017b82 */ /* 0x000fe20000000800 */
[----:B------:R-:W0:Y:S07]  /*0010*/  LDCU UR4, c[0x0][0x388] ;  /* 0x00007100ff0477ac */ /* 0x000e2e0008000800 */
[----:B------:R-:W1:Y:S01]  /*0020*/  LDC R0, c[0x0][0x364] ;  /* 0x0000d900ff007b82 */ /* 0x000e620000000800 */
[----:B------:R-:W2:Y:S01]  /*0030*/  S2R R3, SR_TID.Y ;  /* 0x0000000000037919 */ /* 0x000ea20000002200 */
[----:B------:R-:W3:Y:S06]  /*0040*/  S2R R13, SR_TID.X ;  /* 0x00000000000d7919 */ /* 0x000eec0000002100 */
[----:B------:R-:W4:Y:S08]  /*0050*/  LDC R2, c[0x0][0x360] ;  /* 0x0000d800ff027b82 */ /* 0x000f300000000800 */
[----:B------:R-:W1:Y:S01]  /*0060*/  S2UR UR5, SR_CTAID.Y ;  /* 0x00000000000579c3 */ /* 0x000e620000002600 */
[----:B0-----:R-:W-:-:S04]  /*0070*/  MOV R4, UR4 ;  /* 0x0000000400047c02 */ /* 0x001fc80008000f00 */
[----:B------:R-:W-:-:S03]  /*0080*/  ISETP.GE.AND P0, PT, R4, -0x6, PT ;  /* 0xfffffffa0400780c */ /* 0x000fc60003f06270 */
[----:B------:R-:W0:Y:S10]  /*0090*/  S2UR UR4, SR_CTAID.X ;  /* 0x00000000000479c3 */ /* 0x000e340000002500 */
[----:B0123--:R-:W-:Y:S05]  /*00a0*/  @!P0 EXIT ;  /* 0x000000000000894d */ /* 0x00ffea0003800000 */
[----:B------:R-:W0:Y:S01]  /*00b0*/  S2UR UR6, SR_CgaCtaId ;  /* 0x00000000000679c3 */ /* 0x000e220000008800 */
[----:B------:R-:W1:Y:S01]  /*00c0*/  LDCU.64 UR10, c[0x0][0x380] ;  /* 0x00007000ff0a77ac */ /* 0x000e620008000a00 */
[----:B----4-:R-:W-:Y:S01]  /*00d0*/  IMAD R21, R2, UR4, R13 ;  /* 0x0000000402157c24 */ /* 0x010fe2000f8e020d */
[----:B------:R-:W-:Y:S01]  /*00e0*/  ISETP.GE.AND P1, PT, R4, 0x9, PT ;  /* 0x000000090400780c */ /* 0x000fe20003f26270 */
[----:B------:R-:W-:Y:S01]  /*00f0*/  IMAD R23, R0, UR5, R3 ;  /* 0x0000000500177c24 */ /* 0x000fe2000f8e0203 */
[----:B------:R-:W-:Y:S01]  /*0100*/  UMOV UR4, 0x400 ;  /* 0x0000040000047882 */ /* 0x000fe20000000000 */
[----:B------:R-:W-:Y:S01]  /*0110*/  IADD3 R0, PT, PT, R4, -0x1, RZ ;  /* 0xffffffff04007810 */ /* 0x000fe20007ffe0ff */
[----:B------:R-:W-:Y:S01]  /*0120*/  UIADD3 UR5, UPT, UPT, UR4, 0x100, URZ ;  /* 0x0000010004057890 */ /* 0x000fe2000fffe0ff */
[----:B------:R-:W2:Y:S01]  /*0130*/  LDC.64 R24, c[0x0][0x3a0] ;  /* 0x0000e800ff187b82 */ /* 0x000ea20000000a00 */
[----:B------:R-:W3:Y:S01]  /*0140*/  LDCU.64 UR8, c[0x0][0x358] ;  /* 0x00006b00ff0877ac */ /* 0x000ee20008000a00 */
[----:B------:R-:W-:Y:S01]  /*0150*/  SHF.R.S32.HI R5, RZ, 0x1f, R0 ;  /* 0x0000001fff057819 */ /* 0x000fe20000011400 */
[----:B------:R-:W-:Y:S01]  /*0160*/  HFMA2 R27, -RZ, RZ, 0, 0 ;  /* 0x00000000ff1b7431 */ /* 0x000fe200000001ff */
[----:B------:R-:W-:-:S02]  /*0170*/  MOV R6, RZ ;  /* 0x000000ff00067202 */ /* 0x000fc40000000f00 */
[----:B------:R-:W-:-:S04]  /*0180*/  LEA.HI R5, R5, R0, RZ, 0x3 ;  /* 0x0000000005057211 */ /* 0x000fc800078f18ff */
[----:B------:R-:W-:Y:S01]  /*0190*/  SHF.R.S32.HI R20, RZ, 0x3, R5 ;  /* 0x00000003ff147819 */ /* 0x000fe20000011405 */
[----:B-1----:R-:W-:-:S04]  /*01a0*/  IMAD.U32 R2, RZ, RZ, UR11 ;  /* 0x0000000bff027e24 */ /* 0x002fc8000f8e00ff */
[-C--:B------:R-:W-:Y:S01]  /*01b0*/  IMAD R7, R23, R2.reuse, R21 ;  /* 0x0000000217077224 */ /* 0x080fe200078e0215 */
[----:B0-----:R-:W-:Y:S01]  /*01c0*/  ULEA UR4, UR6, UR4, 0x18 ;  /* 0x0000000406047291 */ /* 0x001fe2000f8ec0ff */
[----:B------:R-:W-:Y:S01]  /*01d0*/  ISETP.GE.AND P0, PT, R21, R2, PT ;  /* 0x000000021500720c */ /* 0x000fe20003f06270 */
[----:B------:R-:W-:-:S03]  /*01e0*/  ULEA UR5, UR6, UR5, 0x18 ;  /* 0x0000000506057291 */ /* 0x000fc6000f8ec0ff */
[----:B------:R-:W-:Y:S02]  /*01f0*/  ISETP.LT.AND P0, PT, R23, UR10, !P0 ;  /* 0x0000000a17007c0c */ /* 0x000fe4000c701270 */
[----:B------:R-:W-:Y:S01]  /*0200*/  LEA R18, R3, UR4, 0x5 ;  /* 0x0000000403127c11 */ /* 0x000fe2000f8e28ff */
[----:B--2---:R-:W-:Y:S01]  /*0210*/  IMAD.WIDE R24, R7, 0x4, R24 ;  /* 0x0000000407187825 */ /* 0x004fe200078e0218 */
[----:B------:R-:W-:-:S03]  /*0220*/  LEA R0, R13, UR5, 0x2 ;  /* 0x000000050d007c11 */ /* 0x000fc6000f8e10ff */
[----:B------:R-:W-:Y:S01]  /*0230*/  IMAD R16, R13, 0x4, R18 ;  /* 0x000000040d107824 */ /* 0x000fe200078e0212 */
[----:B------:R-:W-:Y:S01]  /*0240*/  LEA R5, R3, R0, 0x5 ;  /* 0x0000000003057211 */ /* 0x000fe200078e28ff */
[----:B---3--:R-:W-:Y:S06]  /*0250*/  @!P1 BRA `(.L_x_25) ;  /* 0x0000000400909947 */ /* 0x008fec0003800000 */
[----:B------:R-:W0:Y:S01]  /*0260*/  LDC R6, c[0x0][0x388] ;  /* 0x0000e200ff067b82 */ /* 0x000e220000000800 */
[----:B------:R-:W-:Y:S01]  /*0270*/  VIADD R8, R20, 0x1 ;  /* 0x0000000114087836 */ /* 0x000fe20000000000 */
[----:B------:R-:W-:Y:S01]  /*0280*/  IADD3 R15, PT, PT, R3, 0x8, RZ ;  /* 0x00000008030f7810 */ /* 0x000fe20007ffe0ff */
[C---:B------:R-:W-:Y:S01]  /*0290*/  IMAD R12, R23.reuse, R4, R13 ;  /* 0x00000004170c7224 */ /* 0x040fe200078e020d */
[----:B------:R-:W-:Y:S01]  /*02a0*/  ISETP.GE.AND P2, PT, R23, UR10, PT ;  /* 0x0000000a17007c0c */ /* 0x000fe2000bf46270 */
[-CC-:B------:R-:W-:Y:S01]  /*02b0*/  IMAD R17, R3, R2.reuse, R21.reuse ;  /* 0x0000000203117224 */ /* 0x180fe200078e0215 */
[----:B------:R-:W-:Y:S01]  /*02c0*/  LOP3.LUT R8, R8, 0x7ffffffe, RZ, 0xc0, !PT ;  /* 0x7ffffffe08087812 */ /* 0x000fe200078ec0ff */
[----:B------:R-:W-:Y:S01]  /*02d0*/  IMAD R15, R15, R2, R21 ;  /* 0x000000020f0f7224 */ /* 0x000fe200078e0215 */
[----:B------:R-:W1:Y:S01]  /*02e0*/  LDC R7, c[0x0][0x384] ;  /* 0x0000e100ff077b82 */ /* 0x000e620000000800 */
[----:B------:R-:W-:Y:S02]  /*02f0*/  MOV R27, RZ ;  /* 0x000000ff001b7202 */ /* 0x000fe40000000f00 */
[----:B------:R-:W-:Y:S01]  /*0300*/  MOV R19, R3 ;  /* 0x0000000300137202 */ /* 0x000fe20000000f00 */
[----:B------:R-:W-:-:S07]  /*0310*/  IMAD.MOV R14, RZ, RZ, -R8 ;  /* 0x000000ffff0e7224 */ /* 0x000fce00078e0a08 */
.L_x_30:
[----:B-1----:R-:W-:Y:S01]  /*0320*/  MOV R2, R7 ;  /* 0x0000000700027202 */ /* 0x002fe20000000f00 */
[----:B------:R-:W-:Y:S01]  /*0330*/  IMAD.MOV.U32 R29, RZ, RZ, RZ ;  /* 0x000000ffff1d7224 */ /* 0x000fe200078e00ff */
[----:B0-----:R-:W-:Y:S02]  /*0340*/  MOV R4, R6 ;  /* 0x0000000600047202 */ /* 0x001fe40000000f00 */
[----:B------:R-:W-:Y:S02]  /*0350*/  ISETP.GE.AND P1, PT, R21, R2, PT ;  /* 0x000000021500720c */ /* 0x000fe40003f26270 */
[-C--:B------:R-:W-:Y:S02]  /*0360*/  ISETP.GE.OR P3, PT, R13, R4.reuse, P2 ;  /* 0x000000040d00720c */ /* 0x080fe40001766670 */
[----:B------:R-:W-:-:S11]  /*0370*/  ISETP.GE.OR P4, PT, R19, R4, P1 ;  /* 0x000000041300720c */ /* 0x000fd60000f86670 */
[----:B------:R-:W0:Y:S08]  /*0380*/  @!P3 LDC.64 R10, c[0x0][0x390] ;  /* 0x0000e400ff0abb82 */ /* 0x000e300000000a00 */
[----:B------:R-:W1:Y:S01]  /*0390*/  @!P4 LDC.64 R8, c[0x0][0x398] ;  /* 0x0000e600ff08cb82 */ /* 0x000e620000000a00 */
[----:B------:R-:W-:Y:S02]  /*03a0*/  HFMA2 R22, -RZ, RZ, 0, 0 ;  /* 0x00000000ff167431 */ /* 0x000fe400000001ff */
[----:B0-----:R-:W-:-:S05]  /*03b0*/  @!P3 IMAD.WIDE R10, R12, 0x4, R10 ;  /* 0x000000040c0ab825 */ /* 0x001fca00078e020a */
[----:B--2---:R-:W2:Y:S01]  /*03c0*/  @!P3 LDG.E R29, desc[UR8][R10.64] ;  /* 0x000000080a1db981 */ /* 0x004ea2000c1e1900 */
[----:B-1----:R-:W-:-:S05]  /*03d0*/  @!P4 IMAD.WIDE R8, R17, 0x4, R8 ;  /* 0x000000041108c825 */ /* 0x002fca00078e0208 */
[----:B------:R-:W3:Y:S01]  /*03e0*/  @!P4 LDG.E R22, desc[UR8][R8.64] ;  /* 0x000000080816c981 */ /* 0x000ee2000c1e1900 */
[----:B------:R-:W-:Y:S01]  /*03f0*/  IADD3 R26, PT, PT, R13, 0x8, RZ ;  /* 0x000000080d1a7810 */ /* 0x000fe20007ffe0ff */
[----:B------:R-:W-:Y:S01]  /*0400*/  BSSY.RECONVERGENT B0, `(.L_x_26) ;  /* 0x000001a000007945 */ /* 0x000fe20003800200 */
[----:B------:R-:W-:Y:S02]  /*0410*/  IADD3 R28, PT, PT, R19, 0x8, RZ ;  /* 0x00000008131c7810 */ /* 0x000fe40007ffe0ff */
[-C--:B------:R-:W-:Y:S02]  /*0420*/  ISETP.GE.OR P3, PT, R26, R4.reuse, P2 ;  /* 0x000000041a00720c */ /* 0x080fe40001766670 */
[----:B------:R-:W-:Y:S01]  /*0430*/  ISETP.GE.OR P1, PT, R28, R4, P1 ;  /* 0x000000041c00720c */ /* 0x000fe20000f26670 */
[----:B--2---:R0:W-:Y:S04]  /*0440*/  STS [R16], R29 ;  /* 0x0000001d10007388 */ /* 0x0041e80000000800 */
[----:B---3--:R0:W-:Y:S01]  /*0450*/  STS [R5], R22 ;  /* 0x0000001605007388 */ /* 0x0081e20000000800 */
[----:B------:R-:W-:Y:S06]  /*0460*/  BAR.SYNC.DEFER_BLOCKING 0x0 ;  /* 0x0000000000007b1d */ /* 0x000fec0000010000 */
[----:B------:R-:W-:Y:S05]  /*0470*/  @!P0 BRA `(.L_x_27) ;  /* 0x0000000000488947 */ /* 0x000fea0003800000 */
[----:B0-----:R-:W-:Y:S04]  /*0480*/  LDS R22, [R0] ;  /* 0x0000000000167984 */ /* 0x001fe80000000800 */
[----:B------:R-:W0:Y:S02]  /*0490*/  LDS.128 R8, [R18] ;  /* 0x0000000012087984 */ /* 0x000e240000000c00 */
[----:B0-----:R-:W-:Y:S02]  /*04a0*/  FFMA R8, R8, R22, R27 ;  /* 0x0000001608087223 */ /* 0x001fe4000000001b */
[----:B------:R-:W0:Y:S04]  /*04b0*/  LDS R27, [R0+0x20] ;  /* 0x00002000001b7984 */ /* 0x000e280000000800 */
[----:B------:R-:W-:Y:S01]  /*04c0*/  LDS R22, [R0+0x80] ;  /* 0x0000800000167984 */ /* 0x000fe20000000800 */
[----:B0-----:R-:W-:-:S03]  /*04d0*/  FFMA R9, R27, R9, R8 ;  /* 0x000000091b097223 */ /* 0x001fc60000000008 */
[----:B------:R-:W0:Y:S04]  /*04e0*/  LDS R8, [R0+0x40] ;  /* 0x0000400000087984 */ /* 0x000e280000000800 */
[----:B------:R-:W1:Y:S01]  /*04f0*/  LDS R27, [R0+0x60] ;  /* 0x00006000001b7984 */ /* 0x000e620000000800 */
[----:B0-----:R-:W-:-:S04]  /*0500*/  FFMA R8, R8, R10, R9 ;  /* 0x0000000a08087223 */ /* 0x001fc80000000009 */
[----:B-1----:R-:W-:Y:S02]  /*0510*/  FFMA R27, R27, R11, R8 ;  /* 0x0000000b1b1b7223 */ /* 0x002fe40000000008 */
[----:B------:R-:W0:Y:S02]  /*0520*/  LDS.128 R8, [R18+0x10] ;  /* 0x0000100012087984 */ /* 0x000e240000000c00 */
[----:B0-----:R-:W-:Y:S02]  /*0530*/  FFMA R8, R8, R22, R27 ;  /* 0x0000001608087223 */ /* 0x001fe4000000001b */
[----:B------:R-:W0:Y:S02]  /*0540*/  LDS R27, [R0+0xa0] ;  /* 0x0000a000001b7984 */ /* 0x000e240000000800 */
[----:B0-----:R-:W-:Y:S02]  /*0550*/  FFMA R9, R27, R9, R8 ;  /* 0x000000091b097223 */ /* 0x001fe40000000008 */
[----:B------:R-:W0:Y:S04]  /*0560*/  LDS R8, [R0+0xc0] ;  /* 0x0000c00000087984 */ /* 0x000e280000000800 */
[----:B------:R-:W1:Y:S01]  /*0570*/  LDS R27, [R0+0xe0] ;  /* 0x0000e000001b7984 */ /* 0x000e620000000800 */
[----:B0-----:R-:W-:-:S04]  /*0580*/  FFMA R8, R8, R10, R9 ;  /* 0x0000000a08087223 */ /* 0x001fc80000000009 */
[----:B-1----:R-:W-:-:S07]  /*0590*/  FFMA R27, R27, R11, R8 ;  /* 0x0000000b1b1b7223 */ /* 0x002fce0000000008 */
.L_x_27:
[----:B------:R-:W-:Y:S05]  /*05a0*/  BSYNC.RECONVERGENT B0 ;  /* 0x0000000000007941 */ /* 0x000fea0003800200 */
.L_x_26:
[----:B------:R-:W1:Y:S08]  /*05b0*/  @!P3 LDC.64 R10, c[0x0][0x390] ;  /* 0x0000e400ff0abb82 */ /* 0x000e700000000a00 */
[----:B------:R-:W-:Y:S01]  /*05c0*/  BAR.SYNC.DEFER_BLOCKING 0x0 ;  /* 0x0000000000007b1d */ /* 0x000fe20000010000 */
[----:B0-----:R-:W-:-:S07]  /*05d0*/  IMAD.MOV.U32 R29, RZ, RZ, RZ ;  /* 0x000000ffff1d7224 */ /* 0x001fce00078e00ff */
[----:B------:R-:W0:Y:S01]  /*05e0*/  @!P1 LDC.64 R8, c[0x0][0x398] ;  /* 0x0000e600ff089b82 */ /* 0x000e220000000a00 */
[----:B------:R-:W-:Y:S01]  /*05f0*/  MOV R22, RZ ;  /* 0x000000ff00167202 */ /* 0x000fe20000000f00 */
[----:B-1----:R-:W-:Y:S01]  /*0600*/  @!P3 IMAD.WIDE R10, R12, 0x4, R10 ;  /* 0x000000040c0ab825 */ /* 0x002fe200078e020a */
[----:B------:R1:W-:Y:S04]  /*0610*/  @P0 STG.E desc[UR8][R24.64], R27 ;  /* 0x0000001b18000986 */ /* 0x0003e8000c101908 */
[----:B------:R-:W2:Y:S01]  /*0620*/  @!P3 LDG.E R29, desc[UR8][R10.64+0x20] ;  /* 0x000020080a1db981 */ /* 0x000ea2000c1e1900 */
[----:B0-----:R-:W-:-:S05]  /*0630*/  @!P1 IMAD.WIDE R8, R15, 0x4, R8 ;  /* 0x000000040f089825 */ /* 0x001fca00078e0208 */
[----:B------:R-:W3:Y:S01]  /*0640*/  @!P1 LDG.E R22, desc[UR8][R8.64] ;  /* 0x0000000808169981 */ /* 0x000ee2000c1e1900 */
[----:B------:R-:W-:Y:S03]  /*0650*/  BSSY.RECONVERGENT B0, `(.L_x_28) ;  /* 0x0000017000007945 */ /* 0x000fe60003800200 */
[----:B--2---:R1:W-:Y:S04]  /*0660*/  STS [R16], R29 ;  /* 0x0000001d10007388 */ /* 0x0043e80000000800 */
[----:B---3--:R1:W-:Y:S01]  /*0670*/  STS [R5], R22 ;  /* 0x0000001605007388 */ /* 0x0083e20000000800 */
[----:B------:R-:W-:Y:S06]  /*0680*/  BAR.SYNC.DEFER_BLOCKING 0x0 ;  /* 0x0000000000007b1d */ /* 0x000fec0000010000 */
[----:B------:R-:W-:Y:S05]  /*0690*/  @!P0 BRA `(.L_x_29) ;  /* 0x0000000000488947 */ /* 0x000fea0003800000 */
[----:B-1----:R-:W-:Y:S04]  /*06a0*/  LDS R22, [R0] ;  /* 0x0000000000167984 */ /* 0x002fe80000000800 */
        /* <DEDUP_REMOVED lines=17> */
.L_x_29:
[----:B------:R-:W-:Y:S05]  /*07c0*/  BSYNC.RECONVERGENT B0 ;  /* 0x0000000000007941 */ /* 0x000fea0003800200 */
.L_x_28:
[----:B------:R-:W-:Y:S01]  /*07d0*/  BAR.SYNC.DEFER_BLOCKING 0x0 ;  /* 0x0000000000007b1d */ /* 0x000fe20000010000 */
[----:B------:R-:W-:Y:S01]  /*07e0*/  IADD3 R14, PT, PT, R14, 0x2, RZ ;  /* 0x000000020e0e7810 */ /* 0x000fe20007ffe0ff */
[----:B------:R-:W-:Y:S01]  /*07f0*/  IMAD R15, R2, 0x10, R15 ;  /* 0x00000010020f7824 */ /* 0x000fe200078e020f */
[----:B------:R-:W-:Y:S02]  /*0800*/  IADD3 R19, PT, PT, R19, 0x10, RZ ;  /* 0x0000001013137810 */ /* 0x000fe40007ffe0ff */
[----:B------:R-:W-:Y:S02]  /*0810*/  ISETP.NE.AND P1, PT, R14, RZ, PT ;  /* 0x000000ff0e00720c */ /* 0x000fe40003f25270 */
[----:B------:R-:W-:Y:S02]  /*0820*/  LEA R17, R2, R17, 0x4 ;  /* 0x0000001102117211 */ /* 0x000fe400078e20ff */
[----:B------:R-:W-:Y:S02]  /*0830*/  IADD3 R12, PT, PT, R12, 0x10, RZ ;  /* 0x000000100c0c7810 */ /* 0x000fe40007ffe0ff */
[----:B------:R-:W-:Y:S01]  /*0840*/  IADD3 R13, PT, PT, R13, 0x10, RZ ;  /* 0x000000100d0d7810 */ /* 0x000fe20007ffe0ff */
[----:B------:R2:W-:Y:S06]  /*0850*/  @P0 STG.E desc[UR8][R24.64], R27 ;  /* 0x0000001b18000986 */ /* 0x0005ec000c101908 */
[----:B------:R-:W-:Y:S05]  /*0860*/  @P1 BRA `(.L_x_30) ;  /* 0xfffffff800ac1947 */ /* 0x000fea000383ffff */
[----:B------:R-:W-:-:S05]  /*0870*/  VIADD R6, R20, 0x1 ;  /* 0x0000000114067836 */ /* 0x000fca0000000000 */
[----:B------:R-:W-:-:S04]  /*0880*/  SHF.L.U32 R6, R6, 0x3, RZ ;  /* 0x0000000306067819 */ /* 0x000fc800000006ff */
[----:B------:R-:W-:-:S07]  /*0890*/  LOP3.LUT R6, R6, 0xfffffff0, RZ, 0xc0, !PT ;  /* 0xfffffff006067812 */ /* 0x000fce00078ec0ff */
.L_x_25:
[----:B------:R-:W-:-:S04]  /*08a0*/  LOP3.LUT R20, R20, 0x1, RZ, 0xc0, !PT ;  /* 0x0000000114147812 */ /* 0x000fc800078ec0ff */
[----:B------:R-:W-:-:S13]  /*08b0*/  ISETP.NE.U32.AND P1, PT, R20, 0x1, PT ;  /* 0x000000011400780c */ /* 0x000fda0003f25070 */
[----:B------:R-:W-:Y:S05]  /*08c0*/  @!P1 EXIT ;  /* 0x000000000000994d */ /* 0x000fea0003800000 */
[----:B------:R-:W0:Y:S01]  /*08d0*/  S2R R7, SR_TID.X ;  /* 0x0000000000077919 */ /* 0x000e220000002100 */
[----:B------:R-:W3:Y:S01]  /*08e0*/  LDCU UR4, c[0x0][0x380] ;  /* 0x00007000ff0477ac */ /* 0x000ee20008000800 */
[----:B------:R-:W-:-:S04]  /*08f0*/  IADD3 R11, PT, PT, R3, R6, RZ ;  /* 0x00000006030b7210 */ /* 0x000fc80007ffe0ff */
[----:B------:R-:W-:-:S04]  /*0900*/  ISETP.GE.AND P2, PT, R11, R4, PT ;  /* 0x000000040b00720c */ /* 0x000fc80003f46270 */
[----:B------:R-:W-:Y:S02]  /*0910*/  ISETP.GE.OR P2, PT, R21, R2, P2 ;  /* 0x000000021500720c */ /* 0x000fe40001746670 */
[----:B---3--:R-:W-:-:S11]  /*0920*/  ISETP.GE.AND P1, PT, R23, UR4, PT ;  /* 0x0000000417007c0c */ /* 0x008fd6000bf26270 */
[----:B------:R-:W-:Y:S01]  /*0930*/  @!P2 IMAD R21, R11, R2, R21 ;  /* 0x000000020b15a224 */ /* 0x000fe200078e0215 */
[----:B0-----:R-:W-:Y:S02]  /*0940*/  IADD3 R3, PT, PT, R7, R6, RZ ;  /* 0x0000000607037210 */ /* 0x001fe40007ffe0ff */
[----:B------:R-:W0:Y:S02]  /*0950*/  @!P2 LDC.64 R6, c[0x0][0x398] ;  /* 0x0000e600ff06ab82 */ /* 0x000e240000000a00 */
[----:B------:R-:W-:-:S13]  /*0960*/  ISETP.GE.OR P1, PT, R3, R4, P1 ;  /* 0x000000040300720c */ /* 0x000fda0000f26670 */
[----:B------:R-:W3:Y:S01]  /*0970*/  @!P1 LDC.64 R8, c[0x0][0x390] ;  /* 0x0000e400ff089b82 */ /* 0x000ee20000000a00 */
[----:B------:R-:W-:Y:S01]  /*0980*/  @!P1 IMAD R23, R23, R4, R3 ;  /* 0x0000000417179224 */ /* 0x000fe200078e0203 */
[----:B------:R-:W-:Y:S01]  /*0990*/  CS2R R2, SRZ ;  /* 0x0000000000027805 */ /* 0x000fe2000001ff00 */
[----:B0-----:R-:W-:-:S05]  /*09a0*/  @!P2 IMAD.WIDE R6, R21, 0x4, R6 ;  /* 0x000000041506a825 */ /* 0x001fca00078e0206 */
[----:B------:R-:W4:Y:S01]  /*09b0*/  @!P2 LDG.E R2, desc[UR8][R6.64] ;  /* 0x000000080602a981 */ /* 0x000f22000c1e1900 */
[----:B---3--:R-:W-:-:S05]  /*09c0*/  @!P1 IMAD.WIDE R8, R23, 0x4, R8 ;  /* 0x0000000417089825 */ /* 0x008fca00078e0208 */
[----:B------:R-:W3:Y:S01]  /*09d0*/  @!P1 LDG.E R3, desc[UR8][R8.64] ;  /* 0x0000000808039981 */ /* 0x000ee2000c1e1900 */
[----:B------:R-:W-:Y:S03]  /*09e0*/  BSSY.RECONVERGENT B0, `(.L_x_31) ;  /* 0x0000017000007945 */ /* 0x000fe60003800200 */
[----:B---3--:R0:W-:Y:S04]  /*09f0*/  STS [R16], R3 ;  /* 0x0000000310007388 */ /* 0x0081e80000000800 */
[----:B----4-:R0:W-:Y:S01]  /*0a00*/  STS [R5], R2 ;  /* 0x0000000205007388 */ /* 0x0101e20000000800 */
[----:B------:R-:W-:Y:S06]  /*0a10*/  BAR.SYNC.DEFER_BLOCKING 0x0 ;  /* 0x0000000000007b1d */ /* 0x000fec0000010000 */
[----:B------:R-:W-:Y:S05]  /*0a20*/  @!P0 BRA `(.L_x_32) ;  /* 0x0000000000488947 */ /* 0x000fea0003800000 */
[----:B0-----:R-:W-:Y:S04]  /*0a30*/  LDS R3, [R0] ;  /* 0x0000000000037984 */ /* 0x001fe80000000800 */
[----:B-1----:R-:W0:Y:S04]  /*0a40*/  LDS.128 R4, [R18] ;  /* 0x0000000012047984 */ /* 0x002e280000000c00 */
[----:B------:R-:W1:Y:S04]  /*0a50*/  LDS R13, [R0+0x20] ;  /* 0x00002000000d7984 */ /* 0x000e680000000800 */
[----:B------:R-:W3:Y:S04]  /*0a60*/  LDS R2, [R0+0x40] ;  /* 0x0000400000027984 */ /* 0x000ee80000000800 */
[----:B------:R-:W4:Y:S04]  /*0a70*/  LDS R15, [R0+0x60] ;  /* 0x00006000000f7984 */ /* 0x000f280000000800 */
[----:B------:R-:W-:Y:S04]  /*0a80*/  LDS R12, [R0+0x80] ;  /* 0x00008000000c7984 */ /* 0x000fe80000000800 */
[----:B------:R-:W5:Y:S04]  /*0a90*/  LDS.128 R8, [R18+0x10] ;  /* 0x0000100012087984 */ /* 0x000f680000000c00 */
[----:B------:R-:W2:Y:S04]  /*0aa0*/  LDS R17, [R0+0xa0] ;  /* 0x0000a00000117984 */ /* 0x000ea80000000800 */
[----:B------:R-:W2:Y:S04]  /*0ab0*/  LDS R14, [R0+0xc0] ;  /* 0x0000c000000e7984 */ /* 0x000ea80000000800 */
[----:B------:R-:W2:Y:S01]  /*0ac0*/  LDS R19, [R0+0xe0] ;  /* 0x0000e00000137984 */ /* 0x000ea20000000800 */
[----:B0-----:R-:W-:-:S04]  /*0ad0*/  FFMA R4, R4, R3, R27 ;  /* 0x0000000304047223 */ /* 0x001fc8000000001b */
[----:B-1----:R-:W-:-:S04]  /*0ae0*/  FFMA R5, R13, R5, R4 ;  /* 0x000000050d057223 */ /* 0x002fc80000000004 */
[----:B---3--:R-:W-:-:S04]  /*0af0*/  FFMA R2, R2, R6, R5 ;  /* 0x0000000602027223 */ /* 0x008fc80000000005 */
[----:B----4-:R-:W-:-:S04]  /*0b00*/  FFMA R7, R15, R7, R2 ;  /* 0x000000070f077223 */ /* 0x010fc80000000002 */
[----:B-----5:R-:W-:-:S04]  /*0b10*/  FFMA R8, R8, R12, R7 ;  /* 0x0000000c08087223 */ /* 0x020fc80000000007 */
[----:B--2---:R-:W-:-:S04]  /*0b20*/  FFMA R9, R17, R9, R8 ;  /* 0x0000000911097223 */ /* 0x004fc80000000008 */
[----:B------:R-:W-:-:S04]  /*0b30*/  FFMA R10, R14, R10, R9 ;  /* 0x0000000a0e0a7223 */ /* 0x000fc80000000009 */
[----:B------:R-:W-:-:S07]  /*0b40*/  FFMA R27, R19, R11, R10 ;  /* 0x0000000b131b7223 */ /* 0x000fce000000000a */
.L_x_32:
[----:B------:R-:W-:Y:S05]  /*0b50*/  BSYNC.RECONVERGENT B0 ;  /* 0x0000000000007941 */ /* 0x000fea0003800200 */
.L_x_31:
[----:B------:R-:W-:Y:S06]  /*0b60*/  BAR.SYNC.DEFER_BLOCKING 0x0 ;  /* 0x0000000000007b1d */ /* 0x000fec0000010000 */
[----:B------:R-:W-:Y:S05]  /*0b70*/  @!P0 EXIT ;  /* 0x000000000000894d */ /* 0x000fea0003800000 */
[----:B------:R-:W-:Y:S01]  /*0b80*/  STG.E desc[UR8][R24.64], R27 ;  /* 0x0000001b18007986 */ /* 0x000fe2000c101908 */
[----:B------:R-:W-:Y:S05]  /*0b90*/  EXIT ;  /* 0x000000000000794d */ /* 0x000fea0003800000 */
.L_x_33:
        /* <DEDUP_REMOVED lines=14> */
.L_x_37:


//--------------------- .nv.shared.reserved.0     --------------------------
	.section	.nv.shared.reserved.0,"aw",@nobits
	.weak		__nv_reservedSMEM_offset_0_alias
	.size		__nv_reservedSMEM_offset_0_alias, 0, 64
	.other		__nv_reservedSMEM_offset_0_alias,@"STO_CUDA_RESERVED_SHARED STV_DEFAULT"
__nv_reservedSMEM_offset_0_alias:
	.zero		0
	.zero		64


//--------------------- .nv.shared._Z7mysgemmiiiPKfS0_Pf --------------------------
	.section	.nv.shared._Z7mysgemmiiiPKfS0_Pf,"aw",@nobits
	.sectionflags	@""
	.align	4
.nv.shared._Z7mysgemmiiiPKfS0_Pf:
	.zero		1536


//--------------------- .nv.constant0._Z5mysubiiiPKfS0_Pf --------------------------
	.section	.nv.constant0._Z5mysubiiiPKfS0_Pf,"a",@progbits
	.sectionflags	@""
	.align	4
.nv.constant0._Z5mysubiiiPKfS0_Pf:
	.zero		936


//--------------------- .nv.constant0._Z14sigmoid_kernelPKfPfi --------------------------
	.section	.nv.constant0._Z14sigmoid_kernelPKfPfi,"a",@progbits
	.sectionflags	@""
	.align	4
.nv.constant0._Z14sigmoid_kernelPKfPfi:
	.zero		916


//--------------------- .nv.constant0._Z7mysgemmiiiPKfS0_Pf --------------------------
	.section	.nv.constant0._Z7mysgemmiiiPKfS0_Pf,"a",@progbits
	.sectionflags	@""
	.align	4
.nv.constant0._Z7mysgemmiiiPKfS0_Pf:
	.zero		936


//--------------------- SYMBOLS --------------------------

	.type		.nv.reservedSmem.offset0,@object
	.size		.nv.reservedSmem.offset0,0x4
	.type		.nv.reservedSmem.cap,@object
	.size		.nv.reservedSmem.cap,0x4
